//
// Generated by NVIDIA NVVM Compiler
//
// Compiler Build ID: CL-36424714
// Cuda compilation tools, release 13.0, V13.0.88
// Based on NVVM 20.0.0
//

.version 9.0
.target sm_100
.address_size 64

	// .globl	_Z6DBSCANPdPiS0_S0_S0_S0_S0_S0_
// _ZZ6DBSCANPdPiS0_S0_S0_S0_S0_S0_E7pointID has been demoted
// _ZZ6DBSCANPdPiS0_S0_S0_S0_S0_S0_E14neighborBuffer has been demoted
// _ZZ6DBSCANPdPiS0_S0_S0_S0_S0_S0_E13neighborCount has been demoted
// _ZZ6DBSCANPdPiS0_S0_S0_S0_S0_S0_E7chainID has been demoted
// _ZZ6DBSCANPdPiS0_S0_S0_S0_S0_S0_E5point has been demoted
// _ZZ6DBSCANPdPiS0_S0_S0_S0_S0_S0_E17currentSeedLength has been demoted
.global .align 1 .b8 _ZN30_INTERNAL_fb3cd358_4_k_cu_main4cuda3std3__45__cpo5beginE[1];
.global .align 1 .b8 _ZN30_INTERNAL_fb3cd358_4_k_cu_main4cuda3std3__45__cpo3endE[1];
.global .align 1 .b8 _ZN30_INTERNAL_fb3cd358_4_k_cu_main4cuda3std3__45__cpo6cbeginE[1];
.global .align 1 .b8 _ZN30_INTERNAL_fb3cd358_4_k_cu_main4cuda3std3__45__cpo4cendE[1];
.global .align 1 .b8 _ZN30_INTERNAL_fb3cd358_4_k_cu_main4cuda3std3__45__cpo6rbeginE[1];
.global .align 1 .b8 _ZN30_INTERNAL_fb3cd358_4_k_cu_main4cuda3std3__45__cpo4rendE[1];
.global .align 1 .b8 _ZN30_INTERNAL_fb3cd358_4_k_cu_main4cuda3std3__45__cpo7crbeginE[1];
.global .align 1 .b8 _ZN30_INTERNAL_fb3cd358_4_k_cu_main4cuda3std3__45__cpo5crendE[1];
.global .align 1 .b8 _ZN30_INTERNAL_fb3cd358_4_k_cu_main4cuda3std3__432_GLOBAL__N__fb3cd358_4_k_cu_main6ignoreE[1];
.global .align 1 .b8 _ZN30_INTERNAL_fb3cd358_4_k_cu_main4cuda3std3__419piecewise_constructE[1];
.global .align 1 .b8 _ZN30_INTERNAL_fb3cd358_4_k_cu_main4cuda3std3__48in_placeE[1];
.global .align 1 .b8 _ZN30_INTERNAL_fb3cd358_4_k_cu_main4cuda3std3__420unreachable_sentinelE[1];
.global .align 1 .b8 _ZN30_INTERNAL_fb3cd358_4_k_cu_main4cuda3std3__47nulloptE[1];
.global .align 1 .b8 _ZN30_INTERNAL_fb3cd358_4_k_cu_main4cuda3std3__48unexpectE[1];
.global .align 1 .b8 _ZN30_INTERNAL_fb3cd358_4_k_cu_main4cuda3std6ranges3__45__cpo4swapE[1];
.global .align 1 .b8 _ZN30_INTERNAL_fb3cd358_4_k_cu_main4cuda3std6ranges3__45__cpo9iter_moveE[1];
.global .align 1 .b8 _ZN30_INTERNAL_fb3cd358_4_k_cu_main4cuda3std6ranges3__45__cpo5beginE[1];
.global .align 1 .b8 _ZN30_INTERNAL_fb3cd358_4_k_cu_main4cuda3std6ranges3__45__cpo3endE[1];
.global .align 1 .b8 _ZN30_INTERNAL_fb3cd358_4_k_cu_main4cuda3std6ranges3__45__cpo6cbeginE[1];
.global .align 1 .b8 _ZN30_INTERNAL_fb3cd358_4_k_cu_main4cuda3std6ranges3__45__cpo4cendE[1];
.global .align 1 .b8 _ZN30_INTERNAL_fb3cd358_4_k_cu_main4cuda3std6ranges3__45__cpo7advanceE[1];
.global .align 1 .b8 _ZN30_INTERNAL_fb3cd358_4_k_cu_main4cuda3std6ranges3__45__cpo9iter_swapE[1];
.global .align 1 .b8 _ZN30_INTERNAL_fb3cd358_4_k_cu_main4cuda3std6ranges3__45__cpo4nextE[1];
.global .align 1 .b8 _ZN30_INTERNAL_fb3cd358_4_k_cu_main4cuda3std6ranges3__45__cpo4prevE[1];
.global .align 1 .b8 _ZN30_INTERNAL_fb3cd358_4_k_cu_main4cuda3std6ranges3__45__cpo4dataE[1];
.global .align 1 .b8 _ZN30_INTERNAL_fb3cd358_4_k_cu_main4cuda3std6ranges3__45__cpo5cdataE[1];
.global .align 1 .b8 _ZN30_INTERNAL_fb3cd358_4_k_cu_main4cuda3std6ranges3__45__cpo4sizeE[1];
.global .align 1 .b8 _ZN30_INTERNAL_fb3cd358_4_k_cu_main4cuda3std6ranges3__45__cpo5ssizeE[1];
.global .align 1 .b8 _ZN30_INTERNAL_fb3cd358_4_k_cu_main4cuda3std6ranges3__45__cpo8distanceE[1];
.global .align 1 .b8 _ZN30_INTERNAL_fb3cd358_4_k_cu_main6thrust24THRUST_300001_SM_1000_NS8cuda_cub3parE[1];
.global .align 1 .b8 _ZN30_INTERNAL_fb3cd358_4_k_cu_main6thrust24THRUST_300001_SM_1000_NS8cuda_cub10par_nosyncE[1];
.global .align 1 .b8 _ZN30_INTERNAL_fb3cd358_4_k_cu_main6thrust24THRUST_300001_SM_1000_NS6system6detail10sequential3seqE[1];
.global .align 1 .b8 _ZN30_INTERNAL_fb3cd358_4_k_cu_main6thrust24THRUST_300001_SM_1000_NS6system3cpp3parE[1];
.global .align 1 .b8 _ZN30_INTERNAL_fb3cd358_4_k_cu_main6thrust24THRUST_300001_SM_1000_NS12placeholders2_1E[1];
.global .align 1 .b8 _ZN30_INTERNAL_fb3cd358_4_k_cu_main6thrust24THRUST_300001_SM_1000_NS12placeholders2_2E[1];
.global .align 1 .b8 _ZN30_INTERNAL_fb3cd358_4_k_cu_main6thrust24THRUST_300001_SM_1000_NS12placeholders2_3E[1];
.global .align 1 .b8 _ZN30_INTERNAL_fb3cd358_4_k_cu_main6thrust24THRUST_300001_SM_1000_NS12placeholders2_4E[1];
.global .align 1 .b8 _ZN30_INTERNAL_fb3cd358_4_k_cu_main6thrust24THRUST_300001_SM_1000_NS12placeholders2_5E[1];
.global .align 1 .b8 _ZN30_INTERNAL_fb3cd358_4_k_cu_main6thrust24THRUST_300001_SM_1000_NS12placeholders2_6E[1];
.global .align 1 .b8 _ZN30_INTERNAL_fb3cd358_4_k_cu_main6thrust24THRUST_300001_SM_1000_NS12placeholders2_7E[1];
.global .align 1 .b8 _ZN30_INTERNAL_fb3cd358_4_k_cu_main6thrust24THRUST_300001_SM_1000_NS12placeholders2_8E[1];
.global .align 1 .b8 _ZN30_INTERNAL_fb3cd358_4_k_cu_main6thrust24THRUST_300001_SM_1000_NS12placeholders2_9E[1];
.global .align 1 .b8 _ZN30_INTERNAL_fb3cd358_4_k_cu_main6thrust24THRUST_300001_SM_1000_NS12placeholders3_10E[1];
.global .align 1 .b8 _ZN30_INTERNAL_fb3cd358_4_k_cu_main6thrust24THRUST_300001_SM_1000_NS3seqE[1];
.global .align 1 .b8 _ZN30_INTERNAL_fb3cd358_4_k_cu_main6thrust24THRUST_300001_SM_1000_NS6deviceE[1];

.visible .entry _Z6DBSCANPdPiS0_S0_S0_S0_S0_S0_(
	.param .u64 .ptr .align 1 _Z6DBSCANPdPiS0_S0_S0_S0_S0_S0__param_0,
	.param .u64 .ptr .align 1 _Z6DBSCANPdPiS0_S0_S0_S0_S0_S0__param_1,
	.param .u64 .ptr .align 1 _Z6DBSCANPdPiS0_S0_S0_S0_S0_S0__param_2,
	.param .u64 .ptr .align 1 _Z6DBSCANPdPiS0_S0_S0_S0_S0_S0__param_3,
	.param .u64 .ptr .align 1 _Z6DBSCANPdPiS0_S0_S0_S0_S0_S0__param_4,
	.param .u64 .ptr .align 1 _Z6DBSCANPdPiS0_S0_S0_S0_S0_S0__param_5,
	.param .u64 .ptr .align 1 _Z6DBSCANPdPiS0_S0_S0_S0_S0_S0__param_6,
	.param .u64 .ptr .align 1 _Z6DBSCANPdPiS0_S0_S0_S0_S0_S0__param_7
)
{
	.reg .pred 	%p<37>;
	.reg .b32 	%r<75>;
	.reg .b64 	%rd<59>;
	.reg .b64 	%fd<11>;
	// demoted variable
	.shared .align 4 .u32 _ZZ6DBSCANPdPiS0_S0_S0_S0_S0_S0_E7pointID;
	// demoted variable
	.shared .align 4 .b8 _ZZ6DBSCANPdPiS0_S0_S0_S0_S0_S0_E14neighborBuffer[16];
	// demoted variable
	.shared .align 4 .u32 _ZZ6DBSCANPdPiS0_S0_S0_S0_S0_S0_E13neighborCount;
	// demoted variable
	.shared .align 4 .u32 _ZZ6DBSCANPdPiS0_S0_S0_S0_S0_S0_E7chainID;
	// demoted variable
	.shared .align 8 .b8 _ZZ6DBSCANPdPiS0_S0_S0_S0_S0_S0_E5point[16];
	// demoted variable
	.shared .align 4 .u32 _ZZ6DBSCANPdPiS0_S0_S0_S0_S0_S0_E17currentSeedLength;
	ld.param.u64 	%rd14, [_Z6DBSCANPdPiS0_S0_S0_S0_S0_S0__param_0];
	ld.param.u64 	%rd15, [_Z6DBSCANPdPiS0_S0_S0_S0_S0_S0__param_1];
	ld.param.u64 	%rd16, [_Z6DBSCANPdPiS0_S0_S0_S0_S0_S0__param_2];
	ld.param.u64 	%rd17, [_Z6DBSCANPdPiS0_S0_S0_S0_S0_S0__param_3];
	ld.param.u64 	%rd18, [_Z6DBSCANPdPiS0_S0_S0_S0_S0_S0__param_4];
	ld.param.u64 	%rd19, [_Z6DBSCANPdPiS0_S0_S0_S0_S0_S0__param_5];
	ld.param.u64 	%rd13, [_Z6DBSCANPdPiS0_S0_S0_S0_S0_S0__param_6];
	ld.param.u64 	%rd20, [_Z6DBSCANPdPiS0_S0_S0_S0_S0_S0__param_7];
	cvta.to.global.u64 	%rd1, %rd14;
	cvta.to.global.u64 	%rd2, %rd19;
	cvta.to.global.u64 	%rd3, %rd18;
	cvta.to.global.u64 	%rd4, %rd15;
	cvta.to.global.u64 	%rd5, %rd20;
	cvta.to.global.u64 	%rd6, %rd16;
	cvta.to.global.u64 	%rd7, %rd17;
	mov.u32 	%r1, %tid.x;
	setp.ne.s32 	%p1, %r1, 0;
	@%p1 bra 	$L__BB0_2;
	mov.u32 	%r22, %ctaid.x;
	st.shared.u32 	[_ZZ6DBSCANPdPiS0_S0_S0_S0_S0_S0_E7chainID], %r22;
	mul.wide.u32 	%rd21, %r22, 4;
	add.s64 	%rd22, %rd7, %rd21;
	ld.global.u32 	%r23, [%rd22];
	st.shared.u32 	[_ZZ6DBSCANPdPiS0_S0_S0_S0_S0_S0_E17currentSeedLength], %r23;
	shl.b32 	%r24, %r22, 10;
	add.s32 	%r25, %r24, %r23;
	add.s32 	%r26, %r25, -1;
	mul.wide.s32 	%rd23, %r26, 4;
	add.s64 	%rd24, %rd6, %rd23;
	ld.global.u32 	%r27, [%rd24];
	st.shared.u32 	[_ZZ6DBSCANPdPiS0_S0_S0_S0_S0_S0_E7pointID], %r27;
$L__BB0_2:
	bar.sync 	0;
	ld.shared.u32 	%r2, [_ZZ6DBSCANPdPiS0_S0_S0_S0_S0_S0_E17currentSeedLength];
	setp.eq.s32 	%p2, %r2, 0;
	@%p2 bra 	$L__BB0_39;
	setp.ne.s32 	%p3, %r1, 0;
	@%p3 bra 	$L__BB0_5;
	add.s32 	%r28, %r2, -1;
	ld.shared.u32 	%r29, [_ZZ6DBSCANPdPiS0_S0_S0_S0_S0_S0_E7chainID];
	mul.wide.s32 	%rd25, %r29, 4;
	add.s64 	%rd26, %rd7, %rd25;
	st.global.u32 	[%rd26], %r28;
	mov.b32 	%r30, 0;
	st.shared.u32 	[_ZZ6DBSCANPdPiS0_S0_S0_S0_S0_S0_E13neighborCount], %r30;
	ld.shared.u32 	%r31, [_ZZ6DBSCANPdPiS0_S0_S0_S0_S0_S0_E7pointID];
	shl.b32 	%r32, %r31, 1;
	mul.wide.s32 	%rd27, %r32, 8;
	add.s64 	%rd28, %rd1, %rd27;
	ld.global.f64 	%fd3, [%rd28];
	st.shared.f64 	[_ZZ6DBSCANPdPiS0_S0_S0_S0_S0_S0_E5point], %fd3;
	ld.global.f64 	%fd4, [%rd28+8];
	st.shared.f64 	[_ZZ6DBSCANPdPiS0_S0_S0_S0_S0_S0_E5point+8], %fd4;
$L__BB0_5:
	bar.sync 	0;
	ld.global.u32 	%r71, [%rd5];
	setp.ge.s32 	%p4, %r1, %r71;
	@%p4 bra 	$L__BB0_22;
	ld.shared.u32 	%r4, [_ZZ6DBSCANPdPiS0_S0_S0_S0_S0_S0_E7chainID];
	mul.wide.s32 	%rd29, %r4, 4;
	add.s64 	%rd8, %rd7, %rd29;
	ld.shared.f64 	%fd1, [_ZZ6DBSCANPdPiS0_S0_S0_S0_S0_S0_E5point];
	ld.shared.f64 	%fd2, [_ZZ6DBSCANPdPiS0_S0_S0_S0_S0_S0_E5point+8];
	cvta.to.global.u64 	%rd9, %rd13;
	mov.u32 	%r72, %r1;
$L__BB0_7:
	mad.lo.s32 	%r33, %r71, %r4, %r72;
	mul.wide.s32 	%rd30, %r33, 4;
	add.s64 	%rd31, %rd9, %rd30;
	ld.global.u32 	%r7, [%rd31];
	setp.eq.s32 	%p5, %r7, -1;
	@%p5 bra 	$L__BB0_22;
	shl.b32 	%r34, %r7, 1;
	mul.wide.s32 	%rd32, %r34, 8;
	add.s64 	%rd33, %rd1, %rd32;
	ld.global.f64 	%fd5, [%rd33];
	ld.global.f64 	%fd6, [%rd33+8];
	sub.f64 	%fd7, %fd1, %fd5;
	sub.f64 	%fd8, %fd2, %fd6;
	mul.f64 	%fd9, %fd8, %fd8;
	fma.rn.f64 	%fd10, %fd7, %fd7, %fd9;
	setp.gtu.f64 	%p6, %fd10, 0d4002000000000000;
	@%p6 bra 	$L__BB0_21;
	atom.shared.add.u32 	%r8, [_ZZ6DBSCANPdPiS0_S0_S0_S0_S0_S0_E13neighborCount], 1;
	setp.lt.s32 	%p7, %r8, 4;
	@%p7 bra 	$L__BB0_20;
	mul.wide.s32 	%rd34, %r7, 4;
	add.s64 	%rd10, %rd4, %rd34;
	atom.relaxed.global.cas.b32 	%r9, [%rd10], -1, %r4;
	setp.ne.s32 	%p8, %r9, -1;
	@%p8 bra 	$L__BB0_13;
	atom.global.add.u32 	%r10, [%rd8], 1;
	setp.gt.s32 	%p19, %r10, 1023;
	@%p19 bra 	$L__BB0_21;
	shl.b32 	%r48, %r4, 10;
	add.s32 	%r49, %r48, %r10;
	mul.wide.s32 	%rd41, %r49, 4;
	add.s64 	%rd42, %rd6, %rd41;
	st.global.u32 	[%rd42], %r7;
	bra.uni 	$L__BB0_21;
$L__BB0_13:
	setp.lt.s32 	%p9, %r9, 64;
	@%p9 bra 	$L__BB0_16;
	mov.b32 	%r73, 0;
$L__BB0_15:
	shl.b32 	%r45, %r4, 7;
	add.s32 	%r46, %r45, %r73;
	mul.wide.s32 	%rd39, %r46, 4;
	add.s64 	%rd40, %rd2, %rd39;
	atom.relaxed.global.cas.b32 	%r47, [%rd40], -1, %r9;
	setp.eq.s32 	%p14, %r47, -1;
	setp.eq.s32 	%p15, %r47, %r9;
	or.pred  	%p16, %p14, %p15;
	add.s32 	%r12, %r73, 1;
	setp.gt.u32 	%p17, %r73, 126;
	or.pred  	%p18, %p16, %p17;
	mov.u32 	%r73, %r12;
	@%p18 bra 	$L__BB0_21;
	bra.uni 	$L__BB0_15;
$L__BB0_16:
	setp.eq.s32 	%p10, %r9, -2;
	setp.eq.s32 	%p11, %r9, %r4;
	or.pred  	%p12, %p10, %p11;
	@%p12 bra 	$L__BB0_18;
	shl.b32 	%r39, %r9, 6;
	add.s32 	%r40, %r39, %r4;
	mul.wide.s32 	%rd35, %r40, 4;
	add.s64 	%rd36, %rd3, %rd35;
	mov.b32 	%r41, 1;
	st.global.u32 	[%rd36], %r41;
	shl.b32 	%r42, %r4, 6;
	add.s32 	%r43, %r42, %r9;
	mul.wide.s32 	%rd37, %r43, 4;
	add.s64 	%rd38, %rd3, %rd37;
	st.global.u32 	[%rd38], %r41;
	bra.uni 	$L__BB0_21;
$L__BB0_18:
	setp.ne.s32 	%p13, %r9, -2;
	@%p13 bra 	$L__BB0_21;
	atom.relaxed.global.cas.b32 	%r38, [%rd10], -2, %r4;
	bra.uni 	$L__BB0_21;
$L__BB0_20:
	shl.b32 	%r35, %r8, 2;
	mov.u32 	%r36, _ZZ6DBSCANPdPiS0_S0_S0_S0_S0_S0_E14neighborBuffer;
	add.s32 	%r37, %r36, %r35;
	st.shared.u32 	[%r37], %r7;
$L__BB0_21:
	add.s32 	%r72, %r72, 128;
	ld.global.u32 	%r71, [%rd5];
	setp.lt.s32 	%p20, %r72, %r71;
	@%p20 bra 	$L__BB0_7;
$L__BB0_22:
	bar.sync 	0;
	ld.shared.u32 	%r50, [_ZZ6DBSCANPdPiS0_S0_S0_S0_S0_S0_E13neighborCount];
	setp.lt.s32 	%p21, %r50, 4;
	@%p21 bra 	$L__BB0_34;
	ld.shared.u32 	%r15, [_ZZ6DBSCANPdPiS0_S0_S0_S0_S0_S0_E7chainID];
	ld.shared.u32 	%r53, [_ZZ6DBSCANPdPiS0_S0_S0_S0_S0_S0_E7pointID];
	mul.wide.s32 	%rd45, %r53, 4;
	add.s64 	%rd46, %rd4, %rd45;
	st.global.u32 	[%rd46], %r15;
	setp.gt.u32 	%p22, %r1, 3;
	@%p22 bra 	$L__BB0_35;
	shl.b32 	%r54, %r1, 2;
	mov.u32 	%r55, _ZZ6DBSCANPdPiS0_S0_S0_S0_S0_S0_E14neighborBuffer;
	add.s32 	%r56, %r55, %r54;
	ld.shared.u32 	%r16, [%r56];
	mul.wide.s32 	%rd47, %r16, 4;
	add.s64 	%rd11, %rd4, %rd47;
	atom.relaxed.global.cas.b32 	%r17, [%rd11], -1, %r15;
	setp.ne.s32 	%p23, %r17, -1;
	@%p23 bra 	$L__BB0_27;
	mul.wide.s32 	%rd54, %r15, 4;
	add.s64 	%rd55, %rd7, %rd54;
	atom.global.add.u32 	%r18, [%rd55], 1;
	setp.gt.s32 	%p34, %r18, 1023;
	@%p34 bra 	$L__BB0_35;
	shl.b32 	%r66, %r15, 10;
	add.s32 	%r67, %r66, %r18;
	mul.wide.s32 	%rd56, %r67, 4;
	add.s64 	%rd57, %rd6, %rd56;
	st.global.u32 	[%rd57], %r16;
	bra.uni 	$L__BB0_35;
$L__BB0_27:
	setp.lt.s32 	%p24, %r17, 64;
	@%p24 bra 	$L__BB0_30;
	shl.b32 	%r19, %r15, 7;
	mov.b32 	%r74, 0;
$L__BB0_29:
	add.s32 	%r64, %r19, %r74;
	mul.wide.s32 	%rd52, %r64, 4;
	add.s64 	%rd53, %rd2, %rd52;
	atom.relaxed.global.cas.b32 	%r65, [%rd53], -1, %r17;
	setp.eq.s32 	%p29, %r65, -1;
	setp.eq.s32 	%p30, %r65, %r17;
	or.pred  	%p31, %p29, %p30;
	add.s32 	%r21, %r74, 1;
	setp.gt.u32 	%p32, %r74, 126;
	or.pred  	%p33, %p31, %p32;
	mov.u32 	%r74, %r21;
	@%p33 bra 	$L__BB0_35;
	bra.uni 	$L__BB0_29;
$L__BB0_30:
	setp.eq.s32 	%p25, %r17, -2;
	setp.eq.s32 	%p26, %r17, %r15;
	or.pred  	%p27, %p25, %p26;
	@%p27 bra 	$L__BB0_32;
	shl.b32 	%r58, %r17, 6;
	add.s32 	%r59, %r58, %r15;
	mul.wide.s32 	%rd48, %r59, 4;
	add.s64 	%rd49, %rd3, %rd48;
	mov.b32 	%r60, 1;
	st.global.u32 	[%rd49], %r60;
	shl.b32 	%r61, %r15, 6;
	add.s32 	%r62, %r61, %r17;
	mul.wide.s32 	%rd50, %r62, 4;
	add.s64 	%rd51, %rd3, %rd50;
	st.global.u32 	[%rd51], %r60;
	bra.uni 	$L__BB0_35;
$L__BB0_32:
	setp.ne.s32 	%p28, %r17, -2;
	@%p28 bra 	$L__BB0_35;
	atom.relaxed.global.cas.b32 	%r57, [%rd11], -2, %r15;
	bra.uni 	$L__BB0_35;
$L__BB0_34:
	ld.shared.u32 	%r51, [_ZZ6DBSCANPdPiS0_S0_S0_S0_S0_S0_E7pointID];
	mul.wide.s32 	%rd43, %r51, 4;
	add.s64 	%rd44, %rd4, %rd43;
	mov.b32 	%r52, -2;
	st.global.u32 	[%rd44], %r52;
$L__BB0_35:
	setp.ne.s32 	%p35, %r1, 0;
	bar.sync 	0;
	@%p35 bra 	$L__BB0_38;
	ld.shared.u32 	%r68, [_ZZ6DBSCANPdPiS0_S0_S0_S0_S0_S0_E7chainID];
	mul.wide.s32 	%rd58, %r68, 4;
	add.s64 	%rd12, %rd7, %rd58;
	ld.global.u32 	%r69, [%rd12];
	setp.lt.s32 	%p36, %r69, 1024;
	@%p36 bra 	$L__BB0_38;
	mov.b32 	%r70, 1023;
	st.global.u32 	[%rd12], %r70;
$L__BB0_38:
	bar.sync 	0;
$L__BB0_39:
	ret;

}
	// .globl	_ZN3cub18CUB_300001_SM_10006detail11EmptyKernelIvEEvv
.visible .entry _ZN3cub18CUB_300001_SM_10006detail11EmptyKernelIvEEvv()
{


	ret;

}


// ===== COMPILED SASS (sm_100) =====

	.target	sm_100

	.elftype	@"ET_EXEC"


//--------------------- .note.nv.tkinfo           --------------------------
	.section	.note.nv.tkinfo,"",@"SHT_NOTE"
	.sectionflags	@"SHF_NOTE_NV_TKINFO"
	.tkinfo
        /*0018*/ 	.word	0x00000002
        /*0030*/ 	.string	""
        /*0030*/ 	.string	"ptxas"
        /*0030*/ 	.string	"Cuda compilation tools, release 13.0, V13.0.88"
        /*0030*/ 	.string	"Build cuda_13.0.r13.0/compiler.36424714_0"
        /*0030*/ 	.string	"-arch sm_100 -m 64 "



//--------------------- .note.nv.cuinfo           --------------------------
	.section	.note.nv.cuinfo,"",@"SHT_NOTE"
	.sectionflags	@"SHF_NOTE_NV_CUINFO"
        /*0018*/ 	.short	0x0002
        /*001a*/ 	.short	0x0064
        /*001c*/ 	.short	0x0082
	.zero		2


//--------------------- .nv.info                  --------------------------
	.section	.nv.info,"",@"SHT_CUDA_INFO"
	.align	4


	//----- nvinfo : EIATTR_REGCOUNT
	.align		4
        /*0000*/ 	.byte	0x04, 0x2f
        /*0002*/ 	.short	(.L_46 - .L_45)
	.align		4
.L_45:
        /*0004*/ 	.word	index@(_Z6DBSCANPdPiS0_S0_S0_S0_S0_S0_)
        /*0008*/ 	.word	0x00000016


	//----- nvinfo : EIATTR_FRAME_SIZE
	.align		4
.L_46:
        /*000c*/ 	.byte	0x04, 0x11
        /*000e*/ 	.short	(.L_48 - .L_47)
	.align		4
.L_47:
        /*0010*/ 	.word	index@(_Z6DBSCANPdPiS0_S0_S0_S0_S0_S0_)
        /*0014*/ 	.word	0x00000000


	//----- nvinfo : EIATTR_REGCOUNT
	.align		4
.L_48:
        /*0018*/ 	.byte	0x04, 0x2f
        /*001a*/ 	.short	(.L_50 - .L_49)
	.align		4
.L_49:
        /*001c*/ 	.word	index@(_ZN3cub18CUB_300001_SM_10006detail11EmptyKernelIvEEvv)
        /*0020*/ 	.word	0x00000004


	//----- nvinfo : EIATTR_FRAME_SIZE
	.align		4
.L_50:
        /*0024*/ 	.byte	0x04, 0x11
        /*0026*/ 	.short	(.L_52 - .L_51)
	.align		4
.L_51:
        /*0028*/ 	.word	index@(_ZN3cub18CUB_300001_SM_10006detail11EmptyKernelIvEEvv)
        /*002c*/ 	.word	0x00000000


	//----- nvinfo : EIATTR_MIN_STACK_SIZE
	.align		4
.L_52:
        /*0030*/ 	.byte	0x04, 0x12
        /*0032*/ 	.short	(.L_54 - .L_53)
	.align		4
.L_53:
        /*0034*/ 	.word	index@(_ZN3cub18CUB_300001_SM_10006detail11EmptyKernelIvEEvv)
        /*0038*/ 	.word	0x00000000


	//----- nvinfo : EIATTR_MIN_STACK_SIZE
	.align		4
.L_54:
        /*003c*/ 	.byte	0x04, 0x12
        /*003e*/ 	.short	(.L_56 - .L_55)
	.align		4
.L_55:
        /*0040*/ 	.word	index@(_Z6DBSCANPdPiS0_S0_S0_S0_S0_S0_)
        /*0044*/ 	.word	0x00000000
.L_56:


//--------------------- .nv.compat                --------------------------
	.section	.nv.compat,"",@"SHT_CUDA_COMPAT_INFO"
	.align	4
        /*0000*/ 	.byte	0x02, 0x09, 0x00, 0x00, 0x02, 0x02, 0x01, 0x00, 0x02, 0x05, 0x05, 0x00, 0x03, 0x07, 0x01, 0x01
        /*0010*/ 	.byte	0x02, 0x03, 0x00, 0x00, 0x02, 0x06, 0x01, 0x00, 0x04, 0x0b, 0x08, 0x00, 0x01, 0x00, 0x00, 0x00
        /*0020*/ 	.byte	0x00, 0x00, 0x00, 0x00


//--------------------- .nv.info._ZN3cub18CUB_300001_SM_10006detail11EmptyKernelIvEEvv --------------------------
	.section	.nv.info._ZN3cub18CUB_300001_SM_10006detail11EmptyKernelIvEEvv,"",@"SHT_CUDA_INFO"
	.sectionflags	@""
	.align	4


	//----- nvinfo : EIATTR_CUDA_API_VERSION
	.align		4
        /*0000*/ 	.byte	0x04, 0x37
        /*0002*/ 	.short	(.L_58 - .L_57)
.L_57:
        /*0004*/ 	.word	0x00000082


	//----- nvinfo : EIATTR_SPARSE_MMA_MASK
	.align		4
.L_58:
        /*0008*/ 	.byte	0x03, 0x50
        /*000a*/ 	.short	0x0000


	//----- nvinfo : EIATTR_MAXREG_COUNT
	.align		4
        /*000c*/ 	.byte	0x03, 0x1b
        /*000e*/ 	.short	0x00ff


	//----- nvinfo : EIATTR_MERCURY_ISA_VERSION
	.align		4
        /*0010*/ 	.byte	0x03, 0x5f
        /*0012*/ 	.short	0x0101


	//----- nvinfo : EIATTR_VRC_CTA_INIT_COUNT
	.align		4
        /*0014*/ 	.byte	0x02, 0x4a
	.zero		1
	.zero		1


	//----- nvinfo : EIATTR_EXIT_INSTR_OFFSETS
	.align		4
        /*0018*/ 	.byte	0x04, 0x1c
        /*001a*/ 	.short	(.L_60 - .L_59)


	//   ....[0]....
.L_59:
        /*001c*/ 	.word	0x00000010


	//----- nvinfo : EIATTR_SW_WAR
	.align		4
.L_60:
        /*0020*/ 	.byte	0x04, 0x36
        /*0022*/ 	.short	(.L_62 - .L_61)
.L_61:
        /*0024*/ 	.word	0x00000008
.L_62:


//--------------------- .nv.info._Z6DBSCANPdPiS0_S0_S0_S0_S0_S0_ --------------------------
	.section	.nv.info._Z6DBSCANPdPiS0_S0_S0_S0_S0_S0_,"",@"SHT_CUDA_INFO"
	.sectionflags	@""
	.align	4


	//----- nvinfo : EIATTR_CUDA_API_VERSION
	.align		4
        /*0000*/ 	.byte	0x04, 0x37
        /*0002*/ 	.short	(.L_64 - .L_63)
.L_63:
        /*0004*/ 	.word	0x00000082


	//----- nvinfo : EIATTR_KPARAM_INFO
	.align		4
.L_64:
        /*0008*/ 	.byte	0x04, 0x17
        /*000a*/ 	.short	(.L_66 - .L_65)
.L_65:
        /*000c*/ 	.word	0x00000000
        /*0010*/ 	.short	0x0007
        /*0012*/ 	.short	0x0038
        /*0014*/ 	.byte	0x00, 0xf5, 0x21, 0x00


	//----- nvinfo : EIATTR_KPARAM_INFO
	.align		4
.L_66:
        /*0018*/ 	.byte	0x04, 0x17
        /*001a*/ 	.short	(.L_68 - .L_67)
.L_67:
        /*001c*/ 	.word	0x00000000
        /*0020*/ 	.short	0x0006
        /*0022*/ 	.short	0x0030
        /*0024*/ 	.byte	0x00, 0xf5, 0x21, 0x00


	//----- nvinfo : EIATTR_KPARAM_INFO
	.align		4
.L_68:
        /*0028*/ 	.byte	0x04, 0x17
        /*002a*/ 	.short	(.L_70 - .L_69)
.L_69:
        /*002c*/ 	.word	0x00000000
        /*0030*/ 	.short	0x0005
        /*0032*/ 	.short	0x0028
        /*0034*/ 	.byte	0x00, 0xf5, 0x21, 0x00


	//----- nvinfo : EIATTR_KPARAM_INFO
	.align		4
.L_70:
        /*0038*/ 	.byte	0x04, 0x17
        /*003a*/ 	.short	(.L_72 - .L_71)
.L_71:
        /*003c*/ 	.word	0x00000000
        /*0040*/ 	.short	0x0004
        /*0042*/ 	.short	0x0020
        /*0044*/ 	.byte	0x00, 0xf5, 0x21, 0x00


	//----- nvinfo : EIATTR_KPARAM_INFO
	.align		4
.L_72:
        /*0048*/ 	.byte	0x04, 0x17
        /*004a*/ 	.short	(.L_74 - .L_73)
.L_73:
        /*004c*/ 	.word	0x00000000
        /*0050*/ 	.short	0x0003
        /*0052*/ 	.short	0x0018
        /*0054*/ 	.byte	0x00, 0xf5, 0x21, 0x00


	//----- nvinfo : EIATTR_KPARAM_INFO
	.align		4
.L_74:
        /*0058*/ 	.byte	0x04, 0x17
        /*005a*/ 	.short	(.L_76 - .L_75)
.L_75:
        /*005c*/ 	.word	0x00000000
        /*0060*/ 	.short	0x0002
        /*0062*/ 	.short	0x0010
        /*0064*/ 	.byte	0x00, 0xf5, 0x21, 0x00


	//----- nvinfo : EIATTR_KPARAM_INFO
	.align		4
.L_76:
        /*0068*/ 	.byte	0x04, 0x17
        /*006a*/ 	.short	(.L_78 - .L_77)
.L_77:
        /*006c*/ 	.word	0x00000000
        /*0070*/ 	.short	0x0001
        /*0072*/ 	.short	0x0008
        /*0074*/ 	.byte	0x00, 0xf5, 0x21, 0x00


	//----- nvinfo : EIATTR_KPARAM_INFO
	.align		4
.L_78:
        /*0078*/ 	.byte	0x04, 0x17
        /*007a*/ 	.short	(.L_80 - .L_79)
.L_79:
        /*007c*/ 	.word	0x00000000
        /*0080*/ 	.short	0x0000
        /*0082*/ 	.short	0x0000
        /*0084*/ 	.byte	0x00, 0xf5, 0x21, 0x00


	//----- nvinfo : EIATTR_SPARSE_MMA_MASK
	.align		4
.L_80:
        /*0088*/ 	.byte	0x03, 0x50
        /*008a*/ 	.short	0x0000


	//----- nvinfo : EIATTR_MAXREG_COUNT
	.align		4
        /*008c*/ 	.byte	0x03, 0x1b
        /*008e*/ 	.short	0x00ff


	//----- nvinfo : EIATTR_NUM_BARRIERS
	.align		4
        /*0090*/ 	.byte	0x02, 0x4c
        /*0092*/ 	.byte	0x01
	.zero		1


	//----- nvinfo : EIATTR_MERCURY_ISA_VERSION
	.align		4
        /*0094*/ 	.byte	0x03, 0x5f
        /*0096*/ 	.short	0x0101


	//----- nvinfo : EIATTR_INT_WARP_WIDE_INSTR_OFFSETS
	.align		4
        /*0098*/ 	.byte	0x04, 0x31
        /*009a*/ 	.short	(.L_82 - .L_81)


	//   ....[0]....
.L_81:
        /*009c*/ 	.word	0x000004a0


	//   ....[1]....
        /*00a0*/ 	.word	0x00000560


	//   ....[2]....
        /*00a4*/ 	.word	0x00000600


	//   ....[3]....
        /*00a8*/ 	.word	0x00000680


	//   ....[4]....
        /*00ac*/ 	.word	0x00000bf0


	//   ....[5]....
        /*00b0*/ 	.word	0x00000ca0


	//----- nvinfo : EIATTR_VRC_CTA_INIT_COUNT
	.align		4
.L_82:
        /*00b4*/ 	.byte	0x02, 0x4a
	.zero		1
	.zero		1


	//----- nvinfo : EIATTR_EXIT_INSTR_OFFSETS
	.align		4
        /*00b8*/ 	.byte	0x04, 0x1c
        /*00ba*/ 	.short	(.L_84 - .L_83)


	//   ....[0]....
.L_83:
        /*00bc*/ 	.word	0x000001c0


	//   ....[1]....
        /*00c0*/ 	.word	0x000010e0


	//----- nvinfo : EIATTR_CRS_STACK_SIZE
	.align		4
.L_84:
        /*00c4*/ 	.byte	0x04, 0x1e
        /*00c6*/ 	.short	(.L_86 - .L_85)
.L_85:
        /*00c8*/ 	.word	0x00000000


	//----- nvinfo : EIATTR_CBANK_PARAM_SIZE
	.align		4
.L_86:
        /*00cc*/ 	.byte	0x03, 0x19
        /*00ce*/ 	.short	0x0040


	//----- nvinfo : EIATTR_PARAM_CBANK
	.align		4
        /*00d0*/ 	.byte	0x04, 0x0a
        /*00d2*/ 	.short	(.L_88 - .L_87)
	.align		4
.L_87:
        /*00d4*/ 	.word	index@(.nv.constant0._Z6DBSCANPdPiS0_S0_S0_S0_S0_S0_)
        /*00d8*/ 	.short	0x0380
        /*00da*/ 	.short	0x0040


	//----- nvinfo : EIATTR_SW_WAR
	.align		4
.L_88:
        /*00dc*/ 	.byte	0x04, 0x36
        /*00de*/ 	.short	(.L_90 - .L_89)
.L_89:
        /*00e0*/ 	.word	0x00000008
.L_90:


//--------------------- .nv.callgraph             --------------------------
	.section	.nv.callgraph,"",@"SHT_CUDA_CALLGRAPH"
	.align	4
	.sectionentsize	8
	.align		4
        /*0000*/ 	.word	0x00000000
	.align		4
        /*0004*/ 	.word	0xffffffff
	.align		4
        /*0008*/ 	.word	0x00000000
	.align		4
        /*000c*/ 	.word	0xfffffffe
	.align		4
        /*0010*/ 	.word	0x00000000
	.align		4
        /*0014*/ 	.word	0xfffffffd
	.align		4
        /*0018*/ 	.word	0x00000000
	.align		4
        /*001c*/ 	.word	0xfffffffc


//--------------------- .nv.constant4             --------------------------
	.section	.nv.constant4,"a",@progbits
	.align	8
	.align		8
.nv.constant4:
        /*0000*/ 	.dword	_ZN30_INTERNAL_fb3cd358_4_k_cu_main4cuda3std3__45__cpo5beginE
	.align		8
        /*0008*/ 	.dword	_ZN30_INTERNAL_fb3cd358_4_k_cu_main4cuda3std3__45__cpo3endE
	.align		8
        /*0010*/ 	.dword	_ZN30_INTERNAL_fb3cd358_4_k_cu_main4cuda3std3__45__cpo6cbeginE
	.align		8
        /*0018*/ 	.dword	_ZN30_INTERNAL_fb3cd358_4_k_cu_main4cuda3std3__45__cpo4cendE
	.align		8
        /*0020*/ 	.dword	_ZN30_INTERNAL_fb3cd358_4_k_cu_main4cuda3std3__45__cpo6rbeginE
	.align		8
        /*0028*/ 	.dword	_ZN30_INTERNAL_fb3cd358_4_k_cu_main4cuda3std3__45__cpo4rendE
	.align		8
        /*0030*/ 	.dword	_ZN30_INTERNAL_fb3cd358_4_k_cu_main4cuda3std3__45__cpo7crbeginE
	.align		8
        /*0038*/ 	.dword	_ZN30_INTERNAL_fb3cd358_4_k_cu_main4cuda3std3__45__cpo5crendE
	.align		8
        /*0040*/ 	.dword	_ZN30_INTERNAL_fb3cd358_4_k_cu_main4cuda3std3__432_GLOBAL__N__fb3cd358_4_k_cu_main6ignoreE
	.align		8
        /*0048*/ 	.dword	_ZN30_INTERNAL_fb3cd358_4_k_cu_main4cuda3std3__419piecewise_constructE
	.align		8
        /*0050*/ 	.dword	_ZN30_INTERNAL_fb3cd358_4_k_cu_main4cuda3std3__48in_placeE
	.align		8
        /*0058*/ 	.dword	_ZN30_INTERNAL_fb3cd358_4_k_cu_main4cuda3std3__420unreachable_sentinelE
	.align		8
        /*0060*/ 	.dword	_ZN30_INTERNAL_fb3cd358_4_k_cu_main4cuda3std3__47nulloptE
	.align		8
        /*0068*/ 	.dword	_ZN30_INTERNAL_fb3cd358_4_k_cu_main4cuda3std3__48unexpectE
	.align		8
        /*0070*/ 	.dword	_ZN30_INTERNAL_fb3cd358_4_k_cu_main4cuda3std6ranges3__45__cpo4swapE
	.align		8
        /*0078*/ 	.dword	_ZN30_INTERNAL_fb3cd358_4_k_cu_main4cuda3std6ranges3__45__cpo9iter_moveE
	.align		8
        /*0080*/ 	.dword	_ZN30_INTERNAL_fb3cd358_4_k_cu_main4cuda3std6ranges3__45__cpo5beginE
	.align		8
        /*0088*/ 	.dword	_ZN30_INTERNAL_fb3cd358_4_k_cu_main4cuda3std6ranges3__45__cpo3endE
	.align		8
        /*0090*/ 	.dword	_ZN30_INTERNAL_fb3cd358_4_k_cu_main4cuda3std6ranges3__45__cpo6cbeginE
	.align		8
        /*0098*/ 	.dword	_ZN30_INTERNAL_fb3cd358_4_k_cu_main4cuda3std6ranges3__45__cpo4cendE
	.align		8
        /*00a0*/ 	.dword	_ZN30_INTERNAL_fb3cd358_4_k_cu_main4cuda3std6ranges3__45__cpo7advanceE
	.align		8
        /*00a8*/ 	.dword	_ZN30_INTERNAL_fb3cd358_4_k_cu_main4cuda3std6ranges3__45__cpo9iter_swapE
	.align		8
        /*00b0*/ 	.dword	_ZN30_INTERNAL_fb3cd358_4_k_cu_main4cuda3std6ranges3__45__cpo4nextE
	.align		8
        /*00b8*/ 	.dword	_ZN30_INTERNAL_fb3cd358_4_k_cu_main4cuda3std6ranges3__45__cpo4prevE
	.align		8
        /*00c0*/ 	.dword	_ZN30_INTERNAL_fb3cd358_4_k_cu_main4cuda3std6ranges3__45__cpo4dataE
	.align		8
        /*00c8*/ 	.dword	_ZN30_INTERNAL_fb3cd358_4_k_cu_main4cuda3std6ranges3__45__cpo5cdataE
	.align		8
        /*00d0*/ 	.dword	_ZN30_INTERNAL_fb3cd358_4_k_cu_main4cuda3std6ranges3__45__cpo4sizeE
	.align		8
        /*00d8*/ 	.dword	_ZN30_INTERNAL_fb3cd358_4_k_cu_main4cuda3std6ranges3__45__cpo5ssizeE
	.align		8
        /*00e0*/ 	.dword	_ZN30_INTERNAL_fb3cd358_4_k_cu_main4cuda3std6ranges3__45__cpo8distanceE
	.align		8
        /*00e8*/ 	.dword	_ZN30_INTERNAL_fb3cd358_4_k_cu_main6thrust24THRUST_300001_SM_1000_NS8cuda_cub3parE
	.align		8
        /*00f0*/ 	.dword	_ZN30_INTERNAL_fb3cd358_4_k_cu_main6thrust24THRUST_300001_SM_1000_NS8cuda_cub10par_nosyncE
	.align		8
        /*00f8*/ 	.dword	_ZN30_INTERNAL_fb3cd358_4_k_cu_main6thrust24THRUST_300001_SM_1000_NS6system6detail10sequential3seqE
	.align		8
        /*0100*/ 	.dword	_ZN30_INTERNAL_fb3cd358_4_k_cu_main6thrust24THRUST_300001_SM_1000_NS6system3cpp3parE
	.align		8
        /*0108*/ 	.dword	_ZN30_INTERNAL_fb3cd358_4_k_cu_main6thrust24THRUST_300001_SM_1000_NS12placeholders2_1E
	.align		8
        /*0110*/ 	.dword	_ZN30_INTERNAL_fb3cd358_4_k_cu_main6thrust24THRUST_300001_SM_1000_NS12placeholders2_2E
	.align		8
        /*0118*/ 	.dword	_ZN30_INTERNAL_fb3cd358_4_k_cu_main6thrust24THRUST_300001_SM_1000_NS12placeholders2_3E
	.align		8
        /*0120*/ 	.dword	_ZN30_INTERNAL_fb3cd358_4_k_cu_main6thrust24THRUST_300001_SM_1000_NS12placeholders2_4E
	.align		8
        /*0128*/ 	.dword	_ZN30_INTERNAL_fb3cd358_4_k_cu_main6thrust24THRUST_300001_SM_1000_NS12placeholders2_5E
	.align		8
        /*0130*/ 	.dword	_ZN30_INTERNAL_fb3cd358_4_k_cu_main6thrust24THRUST_300001_SM_1000_NS12placeholders2_6E
	.align		8
        /*0138*/ 	.dword	_ZN30_INTERNAL_fb3cd358_4_k_cu_main6thrust24THRUST_300001_SM_1000_NS12placeholders2_7E
	.align		8
        /*0140*/ 	.dword	_ZN30_INTERNAL_fb3cd358_4_k_cu_main6thrust24THRUST_300001_SM_1000_NS12placeholders2_8E
	.align		8
        /*0148*/ 	.dword	_ZN30_INTERNAL_fb3cd358_4_k_cu_main6thrust24THRUST_300001_SM_1000_NS12placeholders2_9E
	.align		8
        /*0150*/ 	.dword	_ZN30_INTERNAL_fb3cd358_4_k_cu_main6thrust24THRUST_300001_SM_1000_NS12placeholders3_10E
	.align		8
        /*0158*/ 	.dword	_ZN30_INTERNAL_fb3cd358_4_k_cu_main6thrust24THRUST_300001_SM_1000_NS3seqE
	.align		8
        /*0160*/ 	.dword	_ZN30_INTERNAL_fb3cd358_4_k_cu_main6thrust24THRUST_300001_SM_1000_NS6deviceE


//--------------------- .text._ZN3cub18CUB_300001_SM_10006detail11EmptyKernelIvEEvv --------------------------
	.section	.text._ZN3cub18CUB_300001_SM_10006detail11EmptyKernelIvEEvv,"ax",@progbits
	.align	128
        .global         _ZN3cub18CUB_300001_SM_10006detail11EmptyKernelIvEEvv
        .type           _ZN3cub18CUB_300001_SM_10006detail11EmptyKernelIvEEvv,@function
        .size           _ZN3cub18CUB_300001_SM_10006detail11EmptyKernelIvEEvv,(.L_x_31 - _ZN3cub18CUB_300001_SM_10006detail11EmptyKernelIvEEvv)
        .other          _ZN3cub18CUB_300001_SM_10006detail11EmptyKernelIvEEvv,@"STO_CUDA_ENTRY STV_DEFAULT"
_ZN3cub18CUB_300001_SM_10006detail11EmptyKernelIvEEvv:
.text._ZN3cub18CUB_300001_SM_10006detail11EmptyKernelIvEEvv:
[----:B------:R-:W-:Y:S01]  /*0000*/  LDC R1, c[0x0][0x37c] ;  /* 0x0000df00ff017b82 */ /* 0x000fe20000000800 */
[----:B------:R-:W-:Y:S05]  /*0010*/  EXIT ;  /* 0x000000000000794d */ /* 0x000fea0003800000 */
.L_x_0:
[----:B------:R-:W-:-:S00]  /*0020*/  BRA `(.L_x_0) ;  /* 0xfffffffc00fc7947 */ /* 0x000fc0000383ffff */
[----:B------:R-:W-:-:S00]  /*0030*/  NOP ;  /* 0x0000000000007918 */ /* 0x000fc00000000000 */
        /* <DEDUP_REMOVED lines=12> */
.L_x_31:


//--------------------- .text._Z6DBSCANPdPiS0_S0_S0_S0_S0_S0_ --------------------------
	.section	.text._Z6DBSCANPdPiS0_S0_S0_S0_S0_S0_,"ax",@progbits
	.align	128
        .global         _Z6DBSCANPdPiS0_S0_S0_S0_S0_S0_
        .type           _Z6DBSCANPdPiS0_S0_S0_S0_S0_S0_,@function
        .size           _Z6DBSCANPdPiS0_S0_S0_S0_S0_S0_,(.L_x_32 - _Z6DBSCANPdPiS0_S0_S0_S0_S0_S0_)
        .other          _Z6DBSCANPdPiS0_S0_S0_S0_S0_S0_,@"STO_CUDA_ENTRY STV_DEFAULT"
_Z6DBSCANPdPiS0_S0_S0_S0_S0_S0_:
.text._Z6DBSCANPdPiS0_S0_S0_S0_S0_S0_:
[----:B------:R-:W-:Y:S01]  /*0000*/  LDC R1, c[0x0][0x37c] ;  /* 0x0000df00ff017b82 */ /* 0x000fe20000000800 */
[----:B------:R-:W0:Y:S01]  /*0010*/  S2R R0, SR_TID.X ;  /* 0x0000000000007919 */ /* 0x000e220000002100 */
[----:B------:R-:W1:Y:S01]  /*0020*/  LDCU.64 UR6, c[0x0][0x358] ;  /* 0x00006b00ff0677ac */ /* 0x000e620008000a00 */
[----:B------:R-:W-:Y:S01]  /*0030*/  BSSY.RECONVERGENT B0, `(.L_x_1) ;  /* 0x0000012000007945 */ /* 0x000fe20003800200 */
[----:B0-----:R-:W-:-:S13]  /*0040*/  ISETP.NE.AND P0, PT, R0, RZ, PT ;  /* 0x000000ff0000720c */ /* 0x001fda0003f05270 */
[----:B-1----:R-:W-:Y:S05]  /*0050*/  @P0 BRA `(.L_x_2) ;  /* 0x00000000003c0947 */ /* 0x002fea0003800000 */
[----:B------:R-:W0:Y:S01]  /*0060*/  S2R R9, SR_CTAID.X ;  /* 0x0000000000097919 */ /* 0x000e220000002500 */
[----:B------:R-:W0:Y:S08]  /*0070*/  LDC.64 R2, c[0x0][0x398] ;  /* 0x0000e600ff027b82 */ /* 0x000e300000000a00 */
[----:B------:R-:W1:Y:S01]  /*0080*/  LDC.64 R4, c[0x0][0x390] ;  /* 0x0000e400ff047b82 */ /* 0x000e620000000a00 */
[----:B0-----:R-:W-:-:S06]  /*0090*/  IMAD.WIDE.U32 R2, R9, 0x4, R2 ;  /* 0x0000000409027825 */ /* 0x001fcc00078e0002 */
[----:B------:R-:W2:Y:S01]  /*00a0*/  LDG.E R2, desc[UR6][R2.64] ;  /* 0x0000000602027981 */ /* 0x000ea2000c1e1900 */
[----:B------:R-:W0:Y:S01]  /*00b0*/  S2UR UR5, SR_CgaCtaId ;  /* 0x00000000000579c3 */ /* 0x000e220000008800 */
[----:B--2---:R-:W-:-:S04]  /*00c0*/  IMAD R6, R9, 0x400, R2 ;  /* 0x0000040009067824 */ /* 0x004fc800078e0202 */
[----:B------:R-:W-:-:S04]  /*00d0*/  VIADD R7, R6, 0xffffffff ;  /* 0xffffffff06077836 */ /* 0x000fc80000000000 */
[----:B-1----:R-:W-:-:S06]  /*00e0*/  IMAD.WIDE R4, R7, 0x4, R4 ;  /* 0x0000000407047825 */ /* 0x002fcc00078e0204 */
[----:B------:R-:W2:Y:S01]  /*00f0*/  LDG.E R4, desc[UR6][R4.64] ;  /* 0x0000000604047981 */ /* 0x000ea2000c1e1900 */
[----:B------:R-:W-:Y:S02]  /*0100*/  UMOV UR4, 0x400 ;  /* 0x0000040000047882 */ /* 0x000fe40000000000 */
[----:B0-----:R-:W-:-:S09]  /*0110*/  ULEA UR4, UR5, UR4, 0x18 ;  /* 0x0000000405047291 */ /* 0x001fd2000f8ec0ff */
[----:B------:R0:W-:Y:S04]  /*0120*/  STS [UR4+0x18], R9 ;  /* 0x00001809ff007988 */ /* 0x0001e80008000804 */
[----:B------:R0:W-:Y:S04]  /*0130*/  STS [UR4+0x30], R2 ;  /* 0x00003002ff007988 */ /* 0x0001e80008000804 */
[----:B--2---:R0:W-:Y:S02]  /*0140*/  STS [UR4], R4 ;  /* 0x00000004ff007988 */ /* 0x0041e40008000804 */
.L_x_2:
[----:B------:R-:W-:Y:S05]  /*0150*/  BSYNC.RECONVERGENT B0 ;  /* 0x0000000000007941 */ /* 0x000fea0003800200 */
.L_x_1:
[----:B------:R-:W1:Y:S08]  /*0160*/  S2UR UR5, SR_CgaCtaId ;  /* 0x00000000000579c3 */ /* 0x000e700000008800 */
[----:B------:R-:W-:Y:S06]  /*0170*/  BAR.SYNC.DEFER_BLOCKING 0x0 ;  /* 0x0000000000007b1d */ /* 0x000fec0000010000 */
[----:B------:R-:W-:-:S02]  /*0180*/  UMOV UR4, 0x400 ;  /* 0x0000040000047882 */ /* 0x000fc40000000000 */
[----:B-1----:R-:W-:-:S09]  /*0190*/  ULEA UR4, UR5, UR4, 0x18 ;  /* 0x0000000405047291 */ /* 0x002fd2000f8ec0ff */
[----:B------:R-:W1:Y:S02]  /*01a0*/  LDS R8, [UR4+0x30] ;  /* 0x00003004ff087984 */ /* 0x000e640008000800 */
[----:B-1----:R-:W-:-:S13]  /*01b0*/  ISETP.NE.AND P1, PT, R8, RZ, PT ;  /* 0x000000ff0800720c */ /* 0x002fda0003f25270 */
[----:B------:R-:W-:Y:S05]  /*01c0*/  @!P1 EXIT ;  /* 0x000000000000994d */ /* 0x000fea0003800000 */
[----:B------:R-:W1:Y:S01]  /*01d0*/  LDC.64 R6, c[0x0][0x3b8] ;  /* 0x0000ee00ff067b82 */ /* 0x000e620000000a00 */
[----:B------:R-:W-:Y:S04]  /*01e0*/  BSSY.RECONVERGENT B0, `(.L_x_3) ;  /* 0x000000f000007945 */ /* 0x000fe80003800200 */
[----:B------:R-:W-:Y:S05]  /*01f0*/  @P0 BRA `(.L_x_4) ;  /* 0x0000000000340947 */ /* 0x000fea0003800000 */
[----:B------:R-:W2:Y:S01]  /*0200*/  LDS R10, [UR4] ;  /* 0x00000004ff0a7984 */ /* 0x000ea20008000800 */
[----:B0-----:R-:W0:Y:S01]  /*0210*/  LDC.64 R2, c[0x0][0x398] ;  /* 0x0000e600ff027b82 */ /* 0x001e220000000a00 */
[----:B------:R-:W-:Y:S02]  /*0220*/  IADD3 R13, PT, PT, R8, -0x1, RZ ;  /* 0xffffffff080d7810 */ /* 0x000fe40007ffe0ff */
[----:B------:R-:W0:Y:S05]  /*0230*/  LDS R9, [UR4+0x18] ;  /* 0x00001804ff097984 */ /* 0x000e2a0008000800 */
[----:B------:R-:W3:Y:S01]  /*0240*/  LDC.64 R4, c[0x0][0x380] ;  /* 0x0000e000ff047b82 */ /* 0x000ee20000000a00 */
[----:B--2---:R-:W-:-:S02]  /*0250*/  IMAD.SHL.U32 R11, R10, 0x2, RZ ;  /* 0x000000020a0b7824 */ /* 0x004fc400078e00ff */
[----:B0-----:R-:W-:-:S04]  /*0260*/  IMAD.WIDE R2, R9, 0x4, R2 ;  /* 0x0000000409027825 */ /* 0x001fc800078e0202 */
[----:B---3--:R-:W-:Y:S01]  /*0270*/  IMAD.WIDE R4, R11, 0x8, R4 ;  /* 0x000000080b047825 */ /* 0x008fe200078e0204 */
[----:B------:R2:W-:Y:S04]  /*0280*/  STG.E desc[UR6][R2.64], R13 ;  /* 0x0000000d02007986 */ /* 0x0005e8000c101906 */
[----:B------:R-:W3:Y:S04]  /*0290*/  LDG.E.64 R8, desc[UR6][R4.64] ;  /* 0x0000000604087981 */ /* 0x000ee8000c1e1b00 */
[----:B------:R-:W3:Y:S04]  /*02a0*/  LDG.E.64 R10, desc[UR6][R4.64+0x8] ;  /* 0x00000806040a7981 */ /* 0x000ee8000c1e1b00 */
[----:B------:R-:W-:Y:S04]  /*02b0*/  STS [UR4+0x14], RZ ;  /* 0x000014ffff007988 */ /* 0x000fe80008000804 */
[----:B---3--:R2:W-:Y:S02]  /*02c0*/  STS.128 [UR4+0x20], R8 ;  /* 0x00002008ff007988 */ /* 0x0085e40008000c04 */
.L_x_4:
[----:B------:R-:W-:Y:S05]  /*02d0*/  BSYNC.RECONVERGENT B0 ;  /* 0x0000000000007941 */ /* 0x000fea0003800200 */
.L_x_3:
[----:B------:R-:W-:Y:S06]  /*02e0*/  BAR.SYNC.DEFER_BLOCKING 0x0 ;  /* 0x0000000000007b1d */ /* 0x000fec0000010000 */
[----:B-12---:R-:W2:Y:S02]  /*02f0*/  LDG.E R11, desc[UR6][R6.64] ;  /* 0x00000006060b7981 */ /* 0x006ea4000c1e1900 */
[----:B--2---:R-:W-:-:S13]  /*0300*/  ISETP.GE.AND P0, PT, R0, R11, PT ;  /* 0x0000000b0000720c */ /* 0x004fda0003f06270 */
[----:B------:R-:W-:Y:S05]  /*0310*/  @P0 BRA `(.L_x_5) ;  /* 0x0000000400cc0947 */ /* 0x000fea0003800000 */
[----:B------:R-:W1:Y:S01]  /*0320*/  LDS R3, [UR4+0x18] ;  /* 0x00001804ff037984 */ /* 0x000e620008000800 */
[----:B0-----:R-:W1:Y:S01]  /*0330*/  LDC.64 R8, c[0x0][0x398] ;  /* 0x0000e600ff087b82 */ /* 0x001e620000000a00 */
[----:B------:R-:W-:Y:S02]  /*0340*/  IMAD.MOV.U32 R10, RZ, RZ, R0 ;  /* 0x000000ffff0a7224 */ /* 0x000fe400078e0000 */
[----:B------:R-:W0:Y:S02]  /*0350*/  LDS.128 R4, [UR4+0x20] ;  /* 0x00002004ff047984 */ /* 0x000e240008000c00 */
[----:B01----:R-:W-:-:S07]  /*0360*/  IMAD.WIDE R8, R3, 0x4, R8 ;  /* 0x0000000403087825 */ /* 0x003fce00078e0208 */
.L_x_17:
[----:B------:R-:W0:Y:S01]  /*0370*/  LDC.64 R12, c[0x0][0x3b0] ;  /* 0x0000ec00ff0c7b82 */ /* 0x000e220000000a00 */
[----:B------:R-:W-:-:S04]  /*0380*/  IMAD R11, R3, R11, R10 ;  /* 0x0000000b030b7224 */ /* 0x000fc800078e020a */
[----:B0-----:R-:W-:-:S05]  /*0390*/  IMAD.WIDE R12, R11, 0x4, R12 ;  /* 0x000000040b0c7825 */ /* 0x001fca00078e020c */
[----:B--2---:R-:W2:Y:S02]  /*03a0*/  LDG.E R11, desc[UR6][R12.64] ;  /* 0x000000060c0b7981 */ /* 0x004ea4000c1e1900 */
[----:B--2---:R-:W-:-:S13]  /*03b0*/  ISETP.NE.AND P0, PT, R11, -0x1, PT ;  /* 0xffffffff0b00780c */ /* 0x004fda0003f05270 */
[----:B-----5:R-:W-:Y:S05]  /*03c0*/  @!P0 BRA `(.L_x_5) ;  /* 0x0000000400a08947 */ /* 0x020fea0003800000 */
[----:B------:R-:W0:Y:S01]  /*03d0*/  LDC.64 R12, c[0x0][0x380] ;  /* 0x0000e000ff0c7b82 */ /* 0x000e220000000a00 */
[----:B------:R-:W-:-:S04]  /*03e0*/  IMAD.SHL.U32 R15, R11, 0x2, RZ ;  /* 0x000000020b0f7824 */ /* 0x000fc800078e00ff */
[----:B0-----:R-:W-:-:S05]  /*03f0*/  IMAD.WIDE R12, R15, 0x8, R12 ;  /* 0x000000080f0c7825 */ /* 0x001fca00078e020c */
[----:B------:R-:W2:Y:S04]  /*0400*/  LDG.E.64 R16, desc[UR6][R12.64+0x8] ;  /* 0x000008060c107981 */ /* 0x000ea8000c1e1b00 */
[----:B------:R-:W3:Y:S01]  /*0410*/  LDG.E.64 R14, desc[UR6][R12.64] ;  /* 0x000000060c0e7981 */ /* 0x000ee2000c1e1b00 */
[----:B------:R-:W-:Y:S01]  /*0420*/  BSSY B0, `(.L_x_6) ;  /* 0x000005d000007945 */ /* 0x000fe20003800000 */
[----:B--2---:R-:W-:Y:S02]  /*0430*/  DADD R16, -R16, R6 ;  /* 0x0000000010107229 */ /* 0x004fe40000000106 */
[----:B---3--:R-:W-:-:S06]  /*0440*/  DADD R14, R4, -R14 ;  /* 0x00000000040e7229 */ /* 0x008fcc000000080e */
[----:B------:R-:W-:-:S08]  /*0450*/  DMUL R16, R16, R16 ;  /* 0x0000001010107228 */ /* 0x000fd00000000000 */
[----:B------:R-:W-:-:S08]  /*0460*/  DFMA R16, R14, R14, R16 ;  /* 0x0000000e0e10722b */ /* 0x000fd00000000010 */
[----:B------:R-:W-:-:S14]  /*0470*/  DSETP.GTU.AND P0, PT, R16, 2.25, PT ;  /* 0x400200001000742a */ /* 0x000fdc0003f0c000 */
[----:B------:R-:W-:Y:S05]  /*0480*/  @P0 BRA `(.L_x_7) ;  /* 0x0000000400580947 */ /* 0x000fea0003800000 */
[----:B------:R-:W0:Y:S01]  /*0490*/  S2R R14, SR_LANEID ;  /* 0x00000000000e7919 */ /* 0x000e220000000000 */
[----:B------:R-:W-:Y:S01]  /*04a0*/  VOTEU.ANY UR5, UPT, PT ;  /* 0x0000000000057886 */ /* 0x000fe200038e0100 */
[----:B------:R-:W-:Y:S01]  /*04b0*/  MOV R18, 0x400 ;  /* 0x0000040000127802 */ /* 0x000fe20000000f00 */
[----:B------:R-:W0:Y:S01]  /*04c0*/  FLO.U32 R17, UR5 ;  /* 0x0000000500117d00 */ /* 0x000e2200080e0000 */
[----:B------:R-:W1:Y:S03]  /*04d0*/  S2R R19, SR_CgaCtaId ;  /* 0x0000000000137919 */ /* 0x000e660000008800 */
[----:B------:R-:W-:Y:S01]  /*04e0*/  VIADD R2, R18, 0x14 ;  /* 0x0000001412027836 */ /* 0x000fe20000000000 */
[----:B------:R-:W2:Y:S03]  /*04f0*/  S2R R12, SR_LTMASK ;  /* 0x00000000000c7919 */ /* 0x000ea60000003900 */
[----:B------:R-:W3:Y:S01]  /*0500*/  POPC R15, UR5 ;  /* 0x00000005000f7d09 */ /* 0x000ee20008000000 */
[----:B0-----:R-:W-:-:S02]  /*0510*/  ISETP.EQ.U32.AND P0, PT, R17, R14, PT ;  /* 0x0000000e1100720c */ /* 0x001fc40003f02070 */
[----:B-1----:R-:W-:Y:S02]  /*0520*/  LEA R2, R19, R2, 0x18 ;  /* 0x0000000213027211 */ /* 0x002fe400078ec0ff */
[----:B--2---:R-:W-:-:S09]  /*0530*/  LOP3.LUT R16, R12, UR5, RZ, 0xc0, !PT ;  /* 0x000000050c107c12 */ /* 0x004fd2000f8ec0ff */
[----:B---3--:R-:W0:Y:S01]  /*0540*/  @P0 ATOMS.ADD R2, [R2], R15 ;  /* 0x0000000f0202038c */ /* 0x008e220000000000 */
[----:B------:R-:W1:Y:S03]  /*0550*/  POPC R16, R16 ;  /* 0x0000001000107309 */ /* 0x000e660000000000 */
[----:B0-----:R-:W1:Y:S02]  /*0560*/  SHFL.IDX PT, R13, R2, R17, 0x1f ;  /* 0x00001f11020d7589 */ /* 0x001e6400000e0000 */
[----:B-1----:R-:W-:-:S04]  /*0570*/  IADD3 R13, PT, PT, R13, R16, RZ ;  /* 0x000000100d0d7210 */ /* 0x002fc80007ffe0ff */
[----:B------:R-:W-:-:S13]  /*0580*/  ISETP.GE.AND P0, PT, R13, 0x4, PT ;  /* 0x000000040d00780c */ /* 0x000fda0003f06270 */
[----:B------:R-:W-:Y:S05]  /*0590*/  @!P0 BRA `(.L_x_8) ;  /* 0x0000000400048947 */ /* 0x000fea0003800000 */
[----:B------:R-:W0:Y:S01]  /*05a0*/  LDC.64 R16, c[0x0][0x388] ;  /* 0x0000e200ff107b82 */ /* 0x000e220000000a00 */
[----:B------:R-:W-:Y:S02]  /*05b0*/  IMAD.MOV.U32 R2, RZ, RZ, -0x1 ;  /* 0xffffffffff027424 */ /* 0x000fe400078e00ff */
[----:B0-----:R-:W-:-:S05]  /*05c0*/  IMAD.WIDE R16, R11, 0x4, R16 ;  /* 0x000000040b107825 */ /* 0x001fca00078e0210 */
[----:B------:R-:W2:Y:S02]  /*05d0*/  ATOMG.E.CAS.STRONG.GPU PT, R13, [R16], R2, R3 ;  /* 0x00000002100d73a9 */ /* 0x000ea400001ee103 */
[----:B--2---:R-:W-:-:S13]  /*05e0*/  ISETP.NE.AND P0, PT, R13, -0x1, PT ;  /* 0xffffffff0d00780c */ /* 0x004fda0003f05270 */
[----:B------:R-:W-:Y:S05]  /*05f0*/  @P0 BRA `(.L_x_9) ;  /* 0x0000000000480947 */ /* 0x000fea0003800000 */
[----:B------:R-:W-:Y:S02]  /*0600*/  VOTEU.ANY UR5, UPT, PT ;  /* 0x0000000000057886 */ /* 0x000fe400038e0100 */
[----:B------:R-:W0:Y:S08]  /*0610*/  FLO.U32 R15, UR5 ;  /* 0x00000005000f7d00 */ /* 0x000e3000080e0000 */
[----:B------:R-:W1:Y:S01]  /*0620*/  POPC R13, UR5 ;  /* 0x00000005000d7d09 */ /* 0x000e620008000000 */
[----:B0-----:R-:W-:-:S13]  /*0630*/  ISETP.EQ.U32.AND P0, PT, R15, R14, PT ;  /* 0x0000000e0f00720c */ /* 0x001fda0003f02070 */
[----:B-1----:R-:W2:Y:S01]  /*0640*/  @P0 ATOMG.E.ADD.STRONG.GPU PT, R14, desc[UR6][R8.64], R13 ;  /* 0x8000000d080e09a8 */ /* 0x002ea200081ef106 */
[----:B------:R-:W-:Y:S01]  /*0650*/  LOP3.LUT R12, R12, UR5, RZ, 0xc0, !PT ;  /* 0x000000050c0c7c12 */ /* 0x000fe2000f8ec0ff */
[----:B------:R-:W-:Y:S03]  /*0660*/  BSSY.RECONVERGENT B1, `(.L_x_10) ;  /* 0x000000a000017945 */ /* 0x000fe60003800200 */
[----:B------:R-:W0:Y:S01]  /*0670*/  POPC R17, R12 ;  /* 0x0000000c00117309 */ /* 0x000e220000000000 */
[----:B--2---:R-:W0:Y:S02]  /*0680*/  SHFL.IDX PT, R2, R14, R15, 0x1f ;  /* 0x00001f0f0e027589 */ /* 0x004e2400000e0000 */
[----:B0-----:R-:W-:-:S05]  /*0690*/  IMAD.IADD R2, R2, 0x1, R17 ;  /* 0x0000000102027824 */ /* 0x001fca00078e0211 */
[----:B------:R-:W-:-:S13]  /*06a0*/  ISETP.GT.AND P0, PT, R2, 0x3ff, PT ;  /* 0x000003ff0200780c */ /* 0x000fda0003f04270 */
[----:B------:R-:W-:Y:S05]  /*06b0*/  @P0 BRA `(.L_x_11) ;  /* 0x0000000000100947 */ /* 0x000fea0003800000 */
[----:B------:R-:W0:Y:S01]  /*06c0*/  LDC.64 R12, c[0x0][0x390] ;  /* 0x0000e400ff0c7b82 */ /* 0x000e220000000a00 */
[----:B------:R-:W-:-:S04]  /*06d0*/  IMAD R15, R3, 0x400, R2 ;  /* 0x00000400030f7824 */ /* 0x000fc800078e0202 */
[----:B0-----:R-:W-:-:S05]  /*06e0*/  IMAD.WIDE R12, R15, 0x4, R12 ;  /* 0x000000040f0c7825 */ /* 0x001fca00078e020c */
[----:B------:R0:W-:Y:S02]  /*06f0*/  STG.E desc[UR6][R12.64], R11 ;  /* 0x0000000b0c007986 */ /* 0x0001e4000c101906 */
.L_x_11:
[----:B------:R-:W-:Y:S05]  /*0700*/  BSYNC.RECONVERGENT B1 ;  /* 0x0000000000017941 */ /* 0x000fea0003800200 */
.L_x_10:
[----:B------:R-:W-:Y:S05]  /*0710*/  BRA `(.L_x_7) ;  /* 0x0000000000b47947 */ /* 0x000fea0003800000 */
.L_x_9:
[----:B------:R-:W-:-:S13]  /*0720*/  ISETP.GE.AND P0, PT, R13, 0x40, PT ;  /* 0x000000400d00780c */ /* 0x000fda0003f06270 */
[----:B------:R-:W-:Y:S05]  /*0730*/  @!P0 BRA `(.L_x_12) ;  /* 0x0000000000588947 */ /* 0x000fea0003800000 */
[----:B------:R-:W0:Y:S01]  /*0740*/  LDC.64 R14, c[0x0][0x3a8] ;  /* 0x0000ea00ff0e7b82 */ /* 0x000e220000000a00 */
[----:B------:R-:W-:Y:S01]  /*0750*/  SHF.L.U32 R17, R3, 0x7, RZ ;  /* 0x0000000703117819 */ /* 0x000fe200000006ff */
[----:B------:R-:W-:-:S04]  /*0760*/  IMAD.MOV.U32 R12, RZ, RZ, -0x1 ;  /* 0xffffffffff0c7424 */ /* 0x000fc800078e00ff */
[----:B0-----:R-:W-:-:S05]  /*0770*/  IMAD.WIDE R16, R17, 0x4, R14 ;  /* 0x0000000411107825 */ /* 0x001fca00078e020e */
[----:B------:R-:W2:Y:S01]  /*0780*/  ATOMG.E.CAS.STRONG.GPU PT, R12, [R16], R12, R13 ;  /* 0x0000000c100c73a9 */ /* 0x000ea200001ee10d */
[----:B------:R-:W-:Y:S01]  /*0790*/  BSSY B1, `(.L_x_13) ;  /* 0x000000f000017945 */ /* 0x000fe20003800000 */
[----:B--2---:R-:W-:-:S04]  /*07a0*/  ISETP.NE.AND P0, PT, R12, R13, PT ;  /* 0x0000000d0c00720c */ /* 0x004fc80003f05270 */
[----:B------:R-:W-:-:S13]  /*07b0*/  ISETP.EQ.OR P0, PT, R12, -0x1, !P0 ;  /* 0xffffffff0c00780c */ /* 0x000fda0004702670 */
[----:B------:R-:W-:Y:S05]  /*07c0*/  @P0 BRA `(.L_x_14) ;  /* 0x00000000002c0947 */ /* 0x000fea0003800000 */
[----:B------:R-:W-:-:S07]  /*07d0*/  IMAD.MOV.U32 R2, RZ, RZ, 0x1 ;  /* 0x00000001ff027424 */ /* 0x000fce00078e00ff */
.L_x_15:
[----:B------:R-:W-:Y:S01]  /*07e0*/  IMAD R17, R3, 0x80, R2 ;  /* 0x0000008003117824 */ /* 0x000fe200078e0202 */
[----:B------:R-:W-:Y:S01]  /*07f0*/  MOV R12, 0xffffffff ;  /* 0xffffffff000c7802 */ /* 0x000fe20000000f00 */
[----:B------:R-:W-:Y:S05]  /*0800*/  YIELD ;  /* 0x0000000000007946 */ /* 0x000fea0003800000 */
[----:B------:R-:W-:-:S06]  /*0810*/  IMAD.WIDE R16, R17, 0x4, R14 ;  /* 0x0000000411107825 */ /* 0x000fcc00078e020e */
[----:B------:R-:W2:Y:S02]  /*0820*/  ATOMG.E.CAS.STRONG.GPU PT, R16, [R16], R12, R13 ;  /* 0x0000000c101073a9 */ /* 0x000ea400001ee10d */
[----:B--2---:R-:W-:-:S04]  /*0830*/  ISETP.NE.AND P0, PT, R16, R13, PT ;  /* 0x0000000d1000720c */ /* 0x004fc80003f05270 */
[----:B------:R-:W-:-:S04]  /*0840*/  ISETP.EQ.OR P0, PT, R16, -0x1, !P0 ;  /* 0xffffffff1000780c */ /* 0x000fc80004702670 */
[C---:B------:R-:W-:Y:S01]  /*0850*/  ISETP.GT.U32.OR P0, PT, R2.reuse, 0x7e, P0 ;  /* 0x0000007e0200780c */ /* 0x040fe20000704470 */
[----:B------:R-:W-:-:S12]  /*0860*/  VIADD R2, R2, 0x1 ;  /* 0x0000000102027836 */ /* 0x000fd80000000000 */
[----:B------:R-:W-:Y:S05]  /*0870*/  @!P0 BRA `(.L_x_15) ;  /* 0xfffffffc00d88947 */ /* 0x000fea000383ffff */
.L_x_14:
[----:B------:R-:W-:Y:S05]  /*0880*/  BSYNC B1 ;  /* 0x0000000000017941 */ /* 0x000fea0003800000 */
.L_x_13:
[----:B------:R-:W-:Y:S05]  /*0890*/  BRA `(.L_x_7) ;  /* 0x0000000000547947 */ /* 0x000fea0003800000 */
.L_x_12:
[----:B------:R-:W-:-:S04]  /*08a0*/  ISETP.NE.AND P0, PT, R13, R3, PT ;  /* 0x000000030d00720c */ /* 0x000fc80003f05270 */
[----:B------:R-:W-:-:S13]  /*08b0*/  ISETP.EQ.OR P0, PT, R13, -0x2, !P0 ;  /* 0xfffffffe0d00780c */ /* 0x000fda0004702670 */
[----:B------:R-:W-:Y:S05]  /*08c0*/  @P0 BRA `(.L_x_16) ;  /* 0x0000000000240947 */ /* 0x000fea0003800000 */
[----:B------:R-:W0:Y:S01]  /*08d0*/  LDC.64 R14, c[0x0][0x3a0] ;  /* 0x0000e800ff0e7b82 */ /* 0x000e220000000a00 */
[----:B------:R-:W-:Y:S01]  /*08e0*/  IMAD R11, R13, 0x40, R3 ;  /* 0x000000400d0b7824 */ /* 0x000fe200078e0203 */
[----:B------:R-:W-:Y:S01]  /*08f0*/  LEA R17, R3, R13, 0x6 ;  /* 0x0000000d03117211 */ /* 0x000fe200078e30ff */
[----:B------:R-:W-:Y:S02]  /*0900*/  IMAD.MOV.U32 R19, RZ, RZ, 0x1 ;  /* 0x00000001ff137424 */ /* 0x000fe400078e00ff */
[----:B0-----:R-:W-:-:S04]  /*0910*/  IMAD.WIDE R12, R11, 0x4, R14 ;  /* 0x000000040b0c7825 */ /* 0x001fc800078e020e */
[----:B------:R-:W-:Y:S01]  /*0920*/  IMAD.WIDE R14, R17, 0x4, R14 ;  /* 0x00000004110e7825 */ /* 0x000fe200078e020e */
[----:B------:R1:W-:Y:S04]  /*0930*/  STG.E desc[UR6][R12.64], R19 ;  /* 0x000000130c007986 */ /* 0x0003e8000c101906 */
[----:B------:R1:W-:Y:S01]  /*0940*/  STG.E desc[UR6][R14.64], R19 ;  /* 0x000000130e007986 */ /* 0x0003e2000c101906 */
[----:B------:R-:W-:Y:S05]  /*0950*/  BRA `(.L_x_7) ;  /* 0x0000000000247947 */ /* 0x000fea0003800000 */
.L_x_16:
[----:B------:R-:W-:-:S13]  /*0960*/  ISETP.NE.AND P0, PT, R13, -0x2, PT ;  /* 0xfffffffe0d00780c */ /* 0x000fda0003f05270 */
[----:B------:R-:W-:Y:S05]  /*0970*/  @P0 BRA `(.L_x_7) ;  /* 0x00000000001c0947 */ /* 0x000fea0003800000 */
[----:B------:R-:W-:-:S05]  /*0980*/  IMAD.MOV.U32 R2, RZ, RZ, -0x2 ;  /* 0xfffffffeff027424 */ /* 0x000fca00078e00ff */
[----:B------:R2:W5:Y:S01]  /*0990*/  ATOMG.E.CAS.STRONG.GPU PT, RZ, [R16], R2, R3 ;  /* 0x0000000210ff73a9 */ /* 0x00056200001ee103 */
[----:B------:R-:W-:Y:S05]  /*09a0*/  BRA `(.L_x_7) ;  /* 0x0000000000107947 */ /* 0x000fea0003800000 */
.L_x_8:
[----:B------:R-:W-:-:S04]  /*09b0*/  IADD3 R2, PT, PT, R18, 0x4, RZ ;  /* 0x0000000412027810 */ /* 0x000fc80007ffe0ff */
[----:B------:R-:W-:-:S05]  /*09c0*/  LEA R2, R19, R2, 0x18 ;  /* 0x0000000213027211 */ /* 0x000fca00078ec0ff */
[----:B------:R-:W-:-:S05]  /*09d0*/  IMAD R2, R13, 0x4, R2 ;  /* 0x000000040d027824 */ /* 0x000fca00078e0202 */
[----:B------:R0:W-:Y:S02]  /*09e0*/  STS [R2], R11 ;  /* 0x0000000b02007388 */ /* 0x0001e40000000800 */
.L_x_7:
[----:B------:R-:W-:Y:S05]  /*09f0*/  BSYNC B0 ;  /* 0x0000000000007941 */ /* 0x000fea0003800000 */
.L_x_6:
[----:B01----:R-:W0:Y:S02]  /*0a00*/  LDC.64 R12, c[0x0][0x3b8] ;  /* 0x0000ee00ff0c7b82 */ /* 0x003e240000000a00 */
[----:B0-----:R-:W3:Y:S01]  /*0a10*/  LDG.E R11, desc[UR6][R12.64] ;  /* 0x000000060c0b7981 */ /* 0x001ee2000c1e1900 */
[----:B------:R-:W-:-:S05]  /*0a20*/  VIADD R10, R10, 0x80 ;  /* 0x000000800a0a7836 */ /* 0x000fca0000000000 */
[----:B---3--:R-:W-:-:S13]  /*0a30*/  ISETP.GE.AND P0, PT, R10, R11, PT ;  /* 0x0000000b0a00720c */ /* 0x008fda0003f06270 */
[----:B------:R-:W-:Y:S05]  /*0a40*/  @!P0 BRA `(.L_x_17) ;  /* 0xfffffff800488947 */ /* 0x000fea000383ffff */
.L_x_5:
[----:B------:R-:W-:Y:S05]  /*0a50*/  WARPSYNC.ALL ;  /* 0x0000000000007948 */ /* 0x000fea0003800000 */
[----:B------:R-:W1:Y:S08]  /*0a60*/  S2UR UR8, SR_CgaCtaId ;  /* 0x00000000000879c3 */ /* 0x000e700000008800 */
[----:B------:R-:W-:Y:S06]  /*0a70*/  BAR.SYNC.DEFER_BLOCKING 0x0 ;  /* 0x0000000000007b1d */ /* 0x000fec0000010000 */
[----:B------:R-:W-:-:S02]  /*0a80*/  UMOV UR5, 0x400 ;  /* 0x0000040000057882 */ /* 0x000fc40000000000 */
[----:B-1----:R-:W-:-:S09]  /*0a90*/  ULEA UR9, UR8, UR5, 0x18 ;  /* 0x0000000508097291 */ /* 0x002fd2000f8ec0ff */
[----:B0-2---:R-:W0:Y:S02]  /*0aa0*/  LDS R2, [UR9+0x14] ;  /* 0x00001409ff027984 */ /* 0x005e240008000800 */
[----:B0-----:R-:W-:-:S13]  /*0ab0*/  ISETP.GE.AND P0, PT, R2, 0x4, PT ;  /* 0x000000040200780c */ /* 0x001fda0003f06270 */
[----:B------:R-:W-:Y:S05]  /*0ac0*/  @!P0 BRA `(.L_x_18) ;  /* 0x0000000400388947 */ /* 0x000fea0003800000 */
[----:B------:R-:W0:Y:S01]  /*0ad0*/  LDS R5, [UR9] ;  /* 0x00000009ff057984 */ /* 0x000e220008000800 */
[----:B------:R-:W0:Y:S01]  /*0ae0*/  LDC.64 R6, c[0x0][0x388] ;  /* 0x0000e200ff067b82 */ /* 0x000e220000000a00 */
[----:B------:R-:W-:Y:S02]  /*0af0*/  ISETP.GT.U32.AND P0, PT, R0, 0x3, PT ;  /* 0x000000030000780c */ /* 0x000fe40003f04070 */
[----:B------:R-:W1:Y:S01]  /*0b00*/  LDS R3, [UR9+0x18] ;  /* 0x00001809ff037984 */ /* 0x000e620008000800 */
[----:B0-----:R-:W-:-:S05]  /*0b10*/  IMAD.WIDE R4, R5, 0x4, R6 ;  /* 0x0000000405047825 */ /* 0x001fca00078e0206 */
[----:B-1----:R1:W-:Y:S05]  /*0b20*/  STG.E desc[UR6][R4.64], R3 ;  /* 0x0000000304007986 */ /* 0x0023ea000c101906 */
[----:B------:R-:W-:Y:S05]  /*0b30*/  @P0 BRA `(.L_x_19) ;  /* 0x0000000400300947 */ /* 0x000fea0003800000 */
[----:B------:R-:W-:Y:S01]  /*0b40*/  UIADD3 UR4, UPT, UPT, UR5, 0x4, URZ ;  /* 0x0000000405047890 */ /* 0x000fe2000fffe0ff */
[----:B------:R-:W-:-:S03]  /*0b50*/  MOV R2, 0xffffffff ;  /* 0xffffffff00027802 */ /* 0x000fc60000000f00 */
[----:B------:R-:W-:-:S06]  /*0b60*/  ULEA UR4, UR8, UR4, 0x18 ;  /* 0x0000000408047291 */ /* 0x000fcc000f8ec0ff */
[----:B------:R-:W-:-:S05]  /*0b70*/  LEA R8, R0, UR4, 0x2 ;  /* 0x0000000400087c11 */ /* 0x000fca000f8e10ff */
[----:B------:R-:W0:Y:S02]  /*0b80*/  LDS R9, [R8] ;  /* 0x0000000008097984 */ /* 0x000e240000000800 */
[----:B0-----:R-:W-:-:S05]  /*0b90*/  IMAD.WIDE R6, R9, 0x4, R6 ;  /* 0x0000000409067825 */ /* 0x001fca00078e0206 */
[----:B-1----:R-:W2:Y:S01]  /*0ba0*/  ATOMG.E.CAS.STRONG.GPU PT, R5, [R6], R2, R3 ;  /* 0x00000002060573a9 */ /* 0x002ea200001ee103 */
[----:B------:R-:W-:Y:S01]  /*0bb0*/  IMAD.MOV.U32 R4, RZ, RZ, -0x1 ;  /* 0xffffffffff047424 */ /* 0x000fe200078e00ff */
[----:B--2---:R-:W-:-:S13]  /*0bc0*/  ISETP.NE.AND P0, PT, R5, -0x1, PT ;  /* 0xffffffff0500780c */ /* 0x004fda0003f05270 */
[----:B------:R-:W-:Y:S05]  /*0bd0*/  @P0 BRA `(.L_x_20) ;  /* 0x0000000000580947 */ /* 0x000fea0003800000 */
[----:B------:R-:W0:Y:S01]  /*0be0*/  S2R R11, SR_LANEID ;  /* 0x00000000000b7919 */ /* 0x000e220000000000 */
[----:B------:R-:W-:Y:S01]  /*0bf0*/  VOTEU.ANY UR4, UPT, PT ;  /* 0x0000000000047886 */ /* 0x000fe200038e0100 */
[----:B------:R-:W1:Y:S01]  /*0c00*/  LDC.64 R4, c[0x0][0x398] ;  /* 0x0000e600ff047b82 */ /* 0x000e620000000a00 */
[----:B------:R-:W0:Y:S08]  /*0c10*/  FLO.U32 R6, UR4 ;  /* 0x0000000400067d00 */ /* 0x000e3000080e0000 */
[----:B------:R-:W2:Y:S01]  /*0c20*/  POPC R7, UR4 ;  /* 0x0000000400077d09 */ /* 0x000ea20008000000 */
[----:B-1----:R-:W-:Y:S01]  /*0c30*/  IMAD.WIDE R4, R3, 0x4, R4 ;  /* 0x0000000403047825 */ /* 0x002fe200078e0204 */
[----:B0-----:R-:W-:-:S13]  /*0c40*/  ISETP.EQ.U32.AND P0, PT, R6, R11, PT ;  /* 0x0000000b0600720c */ /* 0x001fda0003f02070 */
[----:B--2---:R-:W2:Y:S01]  /*0c50*/  @P0 ATOMG.E.ADD.STRONG.GPU PT, R5, desc[UR6][R4.64], R7 ;  /* 0x80000007040509a8 */ /* 0x004ea200081ef106 */
[----:B------:R-:W-:Y:S01]  /*0c60*/  BSSY.RECONVERGENT B0, `(.L_x_21) ;  /* 0x000000c000007945 */ /* 0x000fe20003800200 */
[----:B------:R-:W0:Y:S02]  /*0c70*/  S2R R8, SR_LTMASK ;  /* 0x0000000000087919 */ /* 0x000e240000003900 */
[----:B0-----:R-:W-:-:S04]  /*0c80*/  LOP3.LUT R8, R8, UR4, RZ, 0xc0, !PT ;  /* 0x0000000408087c12 */ /* 0x001fc8000f8ec0ff */
[----:B------:R-:W0:Y:S01]  /*0c90*/  POPC R11, R8 ;  /* 0x00000008000b7309 */ /* 0x000e220000000000 */
[----:B--2---:R-:W0:Y:S02]  /*0ca0*/  SHFL.IDX PT, R2, R5, R6, 0x1f ;  /* 0x00001f0605027589 */ /* 0x004e2400000e0000 */
[----:B0-----:R-:W-:-:S05]  /*0cb0*/  IMAD.IADD R2, R2, 0x1, R11 ;  /* 0x0000000102027824 */ /* 0x001fca00078e020b */
[----:B------:R-:W-:-:S13]  /*0cc0*/  ISETP.GT.AND P0, PT, R2, 0x3ff, PT ;  /* 0x000003ff0200780c */ /* 0x000fda0003f04270 */
[----:B------:R-:W-:Y:S05]  /*0cd0*/  @P0 BRA `(.L_x_22) ;  /* 0x0000000000100947 */ /* 0x000fea0003800000 */
[----:B------:R-:W0:Y:S01]  /*0ce0*/  LDC.64 R4, c[0x0][0x390] ;  /* 0x0000e400ff047b82 */ /* 0x000e220000000a00 */
[----:B------:R-:W-:-:S05]  /*0cf0*/  LEA R3, R3, R2, 0xa ;  /* 0x0000000203037211 */ /* 0x000fca00078e50ff */
[----:B0-----:R-:W-:-:S05]  /*0d00*/  IMAD.WIDE R2, R3, 0x4, R4 ;  /* 0x0000000403027825 */ /* 0x001fca00078e0204 */
[----:B------:R0:W-:Y:S02]  /*0d10*/  STG.E desc[UR6][R2.64], R9 ;  /* 0x0000000902007986 */ /* 0x0001e4000c101906 */
.L_x_22:
[----:B------:R-:W-:Y:S05]  /*0d20*/  BSYNC.RECONVERGENT B0 ;  /* 0x0000000000007941 */ /* 0x000fea0003800200 */
.L_x_21:
[----:B------:R-:W-:Y:S05]  /*0d30*/  BRA `(.L_x_19) ;  /* 0x0000000000b07947 */ /* 0x000fea0003800000 */
.L_x_20:
[----:B------:R-:W-:-:S13]  /*0d40*/  ISETP.GE.AND P0, PT, R5, 0x40, PT ;  /* 0x000000400500780c */ /* 0x000fda0003f06270 */
[----:B------:R-:W-:Y:S05]  /*0d50*/  @!P0 BRA `(.L_x_23) ;  /* 0x0000000000508947 */ /* 0x000fea0003800000 */
[----:B------:R-:W0:Y:S01]  /*0d60*/  LDC.64 R6, c[0x0][0x3a8] ;  /* 0x0000ea00ff067b82 */ /* 0x000e220000000a00 */
[----:B------:R-:W-:-:S04]  /*0d70*/  IMAD.SHL.U32 R9, R3, 0x80, RZ ;  /* 0x0000008003097824 */ /* 0x000fc800078e00ff */
[----:B0-----:R-:W-:-:S06]  /*0d80*/  IMAD.WIDE R2, R9, 0x4, R6 ;  /* 0x0000000409027825 */ /* 0x001fcc00078e0206 */
[----:B------:R-:W2:Y:S01]  /*0d90*/  ATOMG.E.CAS.STRONG.GPU PT, R2, [R2], R4, R5 ;  /* 0x00000004020273a9 */ /* 0x000ea200001ee105 */
[----:B------:R-:W-:Y:S01]  /*0da0*/  BSSY B0, `(.L_x_24) ;  /* 0x000000e000007945 */ /* 0x000fe20003800000 */
[----:B--2---:R-:W-:-:S04]  /*0db0*/  ISETP.NE.AND P0, PT, R2, R5, PT ;  /* 0x000000050200720c */ /* 0x004fc80003f05270 */
[----:B------:R-:W-:-:S13]  /*0dc0*/  ISETP.EQ.OR P0, PT, R2, -0x1, !P0 ;  /* 0xffffffff0200780c */ /* 0x000fda0004702670 */
[----:B------:R-:W-:Y:S05]  /*0dd0*/  @P0 BRA `(.L_x_25) ;  /* 0x0000000000280947 */ /* 0x000fea0003800000 */
[----:B------:R-:W-:-:S07]  /*0de0*/  IMAD.MOV.U32 R8, RZ, RZ, 0x1 ;  /* 0x00000001ff087424 */ /* 0x000fce00078e00ff */
.L_x_26:
[----:B------:R-:W-:Y:S01]  /*0df0*/  IADD3 R3, PT, PT, R9, R8, RZ ;  /* 0x0000000809037210 */ /* 0x000fe20007ffe0ff */
        /* <DEDUP_REMOVED lines=8> */
.L_x_25:
[----:B------:R-:W-:Y:S05]  /*0e80*/  BSYNC B0 ;  /* 0x0000000000007941 */ /* 0x000fea0003800000 */
.L_x_24:
[----:B------:R-:W-:Y:S05]  /*0e90*/  BRA `(.L_x_19) ;  /* 0x0000000000587947 */ /* 0x000fea0003800000 */
.L_x_23:
        /* <DEDUP_REMOVED lines=12> */
.L_x_27:
[----:B------:R-:W-:-:S13]  /*0f60*/  ISETP.NE.AND P0, PT, R5, -0x2, PT ;  /* 0xfffffffe0500780c */ /* 0x000fda0003f05270 */
[----:B------:R-:W-:Y:S05]  /*0f70*/  @P0 BRA `(.L_x_19) ;  /* 0x0000000000200947 */ /* 0x000fea0003800000 */
[----:B------:R-:W-:-:S05]  /*0f80*/  IMAD.MOV.U32 R2, RZ, RZ, -0x2 ;  /* 0xfffffffeff027424 */ /* 0x000fca00078e00ff */
[----:B------:R3:W5:Y:S01]  /*0f90*/  ATOMG.E.CAS.STRONG.GPU PT, RZ, [R6], R2, R3 ;  /* 0x0000000206ff73a9 */ /* 0x00076200001ee103 */
[----:B------:R-:W-:Y:S05]  /*0fa0*/  BRA `(.L_x_19) ;  /* 0x0000000000147947 */ /* 0x000fea0003800000 */
.L_x_18:
[----:B------:R-:W0:Y:S01]  /*0fb0*/  LDS R5, [UR9] ;  /* 0x00000009ff057984 */ /* 0x000e220008000800 */
[----:B------:R-:W0:Y:S01]  /*0fc0*/  LDC.64 R2, c[0x0][0x388] ;  /* 0x0000e200ff027b82 */ /* 0x000e220000000a00 */
[----:B------:R-:W-:Y:S01]  /*0fd0*/  MOV R7, 0xfffffffe ;  /* 0xfffffffe00077802 */ /* 0x000fe20000000f00 */
[----:B0-----:R-:W-:-:S05]  /*0fe0*/  IMAD.WIDE R2, R5, 0x4, R2 ;  /* 0x0000000405027825 */ /* 0x001fca00078e0202 */
[----:B------:R0:W-:Y:S02]  /*0ff0*/  STG.E desc[UR6][R2.64], R7 ;  /* 0x0000000702007986 */ /* 0x0001e4000c101906 */
.L_x_19:
[----:B------:R-:W-:Y:S01]  /*1000*/  ISETP.NE.AND P0, PT, R0, RZ, PT ;  /* 0x000000ff0000720c */ /* 0x000fe20003f05270 */
[----:B------:R-:W-:Y:S05]  /*1010*/  WARPSYNC.ALL ;  /* 0x0000000000007948 */ /* 0x000fea0003800000 */
[----:B------:R-:W-:Y:S06]  /*1020*/  BAR.SYNC.DEFER_BLOCKING 0x0 ;  /* 0x0000000000007b1d */ /* 0x000fec0000010000 */
[----:B------:R-:W-:Y:S04]  /*1030*/  BSSY.RECONVERGENT B0, `(.L_x_28) ;  /* 0x0000009000007945 */ /* 0x000fe80003800200 */
[----:B------:R-:W-:Y:S05]  /*1040*/  @P0 BRA `(.L_x_29) ;  /* 0x00000000001c0947 */ /* 0x000fea0003800000 */
[----:B-12---:R-:W1:Y:S01]  /*1050*/  LDS R5, [UR9+0x18] ;  /* 0x00001809ff057984 */ /* 0x006e620008000800 */
[----:B0--3--:R-:W1:Y:S02]  /*1060*/  LDC.64 R2, c[0x0][0x398] ;  /* 0x0000e600ff027b82 */ /* 0x009e640000000a00 */
[----:B-1----:R-:W-:-:S05]  /*1070*/  IMAD.WIDE R2, R5, 0x4, R2 ;  /* 0x0000000405027825 */ /* 0x002fca00078e0202 */
[----:B------:R-:W2:Y:S02]  /*1080*/  LDG.E R0, desc[UR6][R2.64] ;  /* 0x0000000602007981 */ /* 0x000ea4000c1e1900 */
[----:B--2---:R-:W-:-:S13]  /*1090*/  ISETP.GE.AND P0, PT, R0, 0x400, PT ;  /* 0x000004000000780c */ /* 0x004fda0003f06270 */
[----:B------:R-:W-:-:S05]  /*10a0*/  @P0 IMAD.MOV.U32 R5, RZ, RZ, 0x3ff ;  /* 0x000003ffff050424 */ /* 0x000fca00078e00ff */
[----:B------:R4:W-:Y:S02]  /*10b0*/  @P0 STG.E desc[UR6][R2.64], R5 ;  /* 0x0000000502000986 */ /* 0x0009e4000c101906 */
.L_x_29:
[----:B------:R-:W-:Y:S05]  /*10c0*/  BSYNC.RECONVERGENT B0 ;  /* 0x0000000000007941 */ /* 0x000fea0003800200 */
.L_x_28:
[----:B------:R-:W-:Y:S06]  /*10d0*/  BAR.SYNC.DEFER_BLOCKING 0x0 ;  /* 0x0000000000007b1d */ /* 0x000fec0000010000 */
[----:B------:R-:W-:Y:S05]  /*10e0*/  EXIT ;  /* 0x000000000000794d */ /* 0x000fea0003800000 */
.L_x_30:
        /* <DEDUP_REMOVED lines=9> */
.L_x_32:


//--------------------- .nv.shared.reserved.0     --------------------------
	.section	.nv.shared.reserved.0,"aw",@nobits
	.weak		__nv_reservedSMEM_offset_0_alias
	.size		__nv_reservedSMEM_offset_0_alias, 0, 64
	.other		__nv_reservedSMEM_offset_0_alias,@"STO_CUDA_RESERVED_SHARED STV_DEFAULT"
__nv_reservedSMEM_offset_0_alias:
	.zero		0
	.zero		64


//--------------------- .nv.global                --------------------------
	.section	.nv.global,"aw",@nobits
.nv.global:
	.type		_ZN30_INTERNAL_fb3cd358_4_k_cu_main6thrust24THRUST_300001_SM_1000_NS12placeholders2_8E,@object
	.size		_ZN30_INTERNAL_fb3cd358_4_k_cu_main6thrust24THRUST_300001_SM_1000_NS12placeholders2_8E,(_ZN30_INTERNAL_fb3cd358_4_k_cu_main4cuda3std3__432_GLOBAL__N__fb3cd358_4_k_cu_main6ignoreE - _ZN30_INTERNAL_fb3cd358_4_k_cu_main6thrust24THRUST_300001_SM_1000_NS12placeholders2_8E)
_ZN30_INTERNAL_fb3cd358_4_k_cu_main6thrust24THRUST_300001_SM_1000_NS12placeholders2_8E:
	.zero		1
	.type		_ZN30_INTERNAL_fb3cd358_4_k_cu_main4cuda3std3__432_GLOBAL__N__fb3cd358_4_k_cu_main6ignoreE,@object
	.size		_ZN30_INTERNAL_fb3cd358_4_k_cu_main4cuda3std3__432_GLOBAL__N__fb3cd358_4_k_cu_main6ignoreE,(_ZN30_INTERNAL_fb3cd358_4_k_cu_main4cuda3std6ranges3__45__cpo4dataE - _ZN30_INTERNAL_fb3cd358_4_k_cu_main4cuda3std3__432_GLOBAL__N__fb3cd358_4_k_cu_main6ignoreE)
_ZN30_INTERNAL_fb3cd358_4_k_cu_main4cuda3std3__432_GLOBAL__N__fb3cd358_4_k_cu_main6ignoreE:
	.zero		1
	.type		_ZN30_INTERNAL_fb3cd358_4_k_cu_main4cuda3std6ranges3__45__cpo4dataE,@object
	.size		_ZN30_INTERNAL_fb3cd358_4_k_cu_main4cuda3std6ranges3__45__cpo4dataE,(_ZN30_INTERNAL_fb3cd358_4_k_cu_main6thrust24THRUST_300001_SM_1000_NS6system3cpp3parE - _ZN30_INTERNAL_fb3cd358_4_k_cu_main4cuda3std6ranges3__45__cpo4dataE)
_ZN30_INTERNAL_fb3cd358_4_k_cu_main4cuda3std6ranges3__45__cpo4dataE:
	.zero		1
	.type		_ZN30_INTERNAL_fb3cd358_4_k_cu_main6thrust24THRUST_300001_SM_1000_NS6system3cpp3parE,@object
	.size		_ZN30_INTERNAL_fb3cd358_4_k_cu_main6thrust24THRUST_300001_SM_1000_NS6system3cpp3parE,(_ZN30_INTERNAL_fb3cd358_4_k_cu_main4cuda3std3__45__cpo5beginE - _ZN30_INTERNAL_fb3cd358_4_k_cu_main6thrust24THRUST_300001_SM_1000_NS6system3cpp3parE)
_ZN30_INTERNAL_fb3cd358_4_k_cu_main6thrust24THRUST_300001_SM_1000_NS6system3cpp3parE:
	.zero		1
	.type		_ZN30_INTERNAL_fb3cd358_4_k_cu_main4cuda3std3__45__cpo5beginE,@object
	.size		_ZN30_INTERNAL_fb3cd358_4_k_cu_main4cuda3std3__45__cpo5beginE,(_ZN30_INTERNAL_fb3cd358_4_k_cu_main4cuda3std6ranges3__45__cpo5beginE - _ZN30_INTERNAL_fb3cd358_4_k_cu_main4cuda3std3__45__cpo5beginE)
_ZN30_INTERNAL_fb3cd358_4_k_cu_main4cuda3std3__45__cpo5beginE:
	.zero		1
	.type		_ZN30_INTERNAL_fb3cd358_4_k_cu_main4cuda3std6ranges3__45__cpo5beginE,@object
	.size		_ZN30_INTERNAL_fb3cd358_4_k_cu_main4cuda3std6ranges3__45__cpo5beginE,(_ZN30_INTERNAL_fb3cd358_4_k_cu_main6thrust24THRUST_300001_SM_1000_NS6deviceE - _ZN30_INTERNAL_fb3cd358_4_k_cu_main4cuda3std6ranges3__45__cpo5beginE)
_ZN30_INTERNAL_fb3cd358_4_k_cu_main4cuda3std6ranges3__45__cpo5beginE:
	.zero		1
	.type		_ZN30_INTERNAL_fb3cd358_4_k_cu_main6thrust24THRUST_300001_SM_1000_NS6deviceE,@object
	.size		_ZN30_INTERNAL_fb3cd358_4_k_cu_main6thrust24THRUST_300001_SM_1000_NS6deviceE,(_ZN30_INTERNAL_fb3cd358_4_k_cu_main4cuda3std3__47nulloptE - _ZN30_INTERNAL_fb3cd358_4_k_cu_main6thrust24THRUST_300001_SM_1000_NS6deviceE)
_ZN30_INTERNAL_fb3cd358_4_k_cu_main6thrust24THRUST_300001_SM_1000_NS6deviceE:
	.zero		1
	.type		_ZN30_INTERNAL_fb3cd358_4_k_cu_main4cuda3std3__47nulloptE,@object
	.size		_ZN30_INTERNAL_fb3cd358_4_k_cu_main4cuda3std3__47nulloptE,(_ZN30_INTERNAL_fb3cd358_4_k_cu_main4cuda3std6ranges3__45__cpo8distanceE - _ZN30_INTERNAL_fb3cd358_4_k_cu_main4cuda3std3__47nulloptE)
_ZN30_INTERNAL_fb3cd358_4_k_cu_main4cuda3std3__47nulloptE:
	.zero		1
	.type		_ZN30_INTERNAL_fb3cd358_4_k_cu_main4cuda3std6ranges3__45__cpo8distanceE,@object
	.size		_ZN30_INTERNAL_fb3cd358_4_k_cu_main4cuda3std6ranges3__45__cpo8distanceE,(_ZN30_INTERNAL_fb3cd358_4_k_cu_main6thrust24THRUST_300001_SM_1000_NS12placeholders2_4E - _ZN30_INTERNAL_fb3cd358_4_k_cu_main4cuda3std6ranges3__45__cpo8distanceE)
_ZN30_INTERNAL_fb3cd358_4_k_cu_main4cuda3std6ranges3__45__cpo8distanceE:
	.zero		1
	.type		_ZN30_INTERNAL_fb3cd358_4_k_cu_main6thrust24THRUST_300001_SM_1000_NS12placeholders2_4E,@object
	.size		_ZN30_INTERNAL_fb3cd358_4_k_cu_main6thrust24THRUST_300001_SM_1000_NS12placeholders2_4E,(_ZN30_INTERNAL_fb3cd358_4_k_cu_main4cuda3std3__45__cpo6rbeginE - _ZN30_INTERNAL_fb3cd358_4_k_cu_main6thrust24THRUST_300001_SM_1000_NS12placeholders2_4E)
_ZN30_INTERNAL_fb3cd358_4_k_cu_main6thrust24THRUST_300001_SM_1000_NS12placeholders2_4E:
	.zero		1
	.type		_ZN30_INTERNAL_fb3cd358_4_k_cu_main4cuda3std3__45__cpo6rbeginE,@object
	.size		_ZN30_INTERNAL_fb3cd358_4_k_cu_main4cuda3std3__45__cpo6rbeginE,(_ZN30_INTERNAL_fb3cd358_4_k_cu_main4cuda3std6ranges3__45__cpo7advanceE - _ZN30_INTERNAL_fb3cd358_4_k_cu_main4cuda3std3__45__cpo6rbeginE)
_ZN30_INTERNAL_fb3cd358_4_k_cu_main4cuda3std3__45__cpo6rbeginE:
	.zero		1
	.type		_ZN30_INTERNAL_fb3cd358_4_k_cu_main4cuda3std6ranges3__45__cpo7advanceE,@object
	.size		_ZN30_INTERNAL_fb3cd358_4_k_cu_main4cuda3std6ranges3__45__cpo7advanceE,(_ZN30_INTERNAL_fb3cd358_4_k_cu_main6thrust24THRUST_300001_SM_1000_NS12placeholders3_10E - _ZN30_INTERNAL_fb3cd358_4_k_cu_main4cuda3std6ranges3__45__cpo7advanceE)
_ZN30_INTERNAL_fb3cd358_4_k_cu_main4cuda3std6ranges3__45__cpo7advanceE:
	.zero		1
	.type		_ZN30_INTERNAL_fb3cd358_4_k_cu_main6thrust24THRUST_300001_SM_1000_NS12placeholders3_10E,@object
	.size		_ZN30_INTERNAL_fb3cd358_4_k_cu_main6thrust24THRUST_300001_SM_1000_NS12placeholders3_10E,(_ZN30_INTERNAL_fb3cd358_4_k_cu_main4cuda3std3__48in_placeE - _ZN30_INTERNAL_fb3cd358_4_k_cu_main6thrust24THRUST_300001_SM_1000_NS12placeholders3_10E)
_ZN30_INTERNAL_fb3cd358_4_k_cu_main6thrust24THRUST_300001_SM_1000_NS12placeholders3_10E:
	.zero		1
	.type		_ZN30_INTERNAL_fb3cd358_4_k_cu_main4cuda3std3__48in_placeE,@object
	.size		_ZN30_INTERNAL_fb3cd358_4_k_cu_main4cuda3std3__48in_placeE,(_ZN30_INTERNAL_fb3cd358_4_k_cu_main4cuda3std6ranges3__45__cpo4sizeE - _ZN30_INTERNAL_fb3cd358_4_k_cu_main4cuda3std3__48in_placeE)
_ZN30_INTERNAL_fb3cd358_4_k_cu_main4cuda3std3__48in_placeE:
	.zero		1
	.type		_ZN30_INTERNAL_fb3cd358_4_k_cu_main4cuda3std6ranges3__45__cpo4sizeE,@object
	.size		_ZN30_INTERNAL_fb3cd358_4_k_cu_main4cuda3std6ranges3__45__cpo4sizeE,(_ZN30_INTERNAL_fb3cd358_4_k_cu_main6thrust24THRUST_300001_SM_1000_NS12placeholders2_2E - _ZN30_INTERNAL_fb3cd358_4_k_cu_main4cuda3std6ranges3__45__cpo4sizeE)
_ZN30_INTERNAL_fb3cd358_4_k_cu_main4cuda3std6ranges3__45__cpo4sizeE:
	.zero		1
	.type		_ZN30_INTERNAL_fb3cd358_4_k_cu_main6thrust24THRUST_300001_SM_1000_NS12placeholders2_2E,@object
	.size		_ZN30_INTERNAL_fb3cd358_4_k_cu_main6thrust24THRUST_300001_SM_1000_NS12placeholders2_2E,(_ZN30_INTERNAL_fb3cd358_4_k_cu_main4cuda3std3__45__cpo6cbeginE - _ZN30_INTERNAL_fb3cd358_4_k_cu_main6thrust24THRUST_300001_SM_1000_NS12placeholders2_2E)
_ZN30_INTERNAL_fb3cd358_4_k_cu_main6thrust24THRUST_300001_SM_1000_NS12placeholders2_2E:
	.zero		1
	.type		_ZN30_INTERNAL_fb3cd358_4_k_cu_main4cuda3std3__45__cpo6cbeginE,@object
	.size		_ZN30_INTERNAL_fb3cd358_4_k_cu_main4cuda3std3__45__cpo6cbeginE,(_ZN30_INTERNAL_fb3cd358_4_k_cu_main4cuda3std6ranges3__45__cpo6cbeginE - _ZN30_INTERNAL_fb3cd358_4_k_cu_main4cuda3std3__45__cpo6cbeginE)
_ZN30_INTERNAL_fb3cd358_4_k_cu_main4cuda3std3__45__cpo6cbeginE:
	.zero		1
	.type		_ZN30_INTERNAL_fb3cd358_4_k_cu_main4cuda3std6ranges3__45__cpo6cbeginE,@object
	.size		_ZN30_INTERNAL_fb3cd358_4_k_cu_main4cuda3std6ranges3__45__cpo6cbeginE,(_ZN30_INTERNAL_fb3cd358_4_k_cu_main6thrust24THRUST_300001_SM_1000_NS12placeholders2_6E - _ZN30_INTERNAL_fb3cd358_4_k_cu_main4cuda3std6ranges3__45__cpo6cbeginE)
_ZN30_INTERNAL_fb3cd358_4_k_cu_main4cuda3std6ranges3__45__cpo6cbeginE:
	.zero		1
	.type		_ZN30_INTERNAL_fb3cd358_4_k_cu_main6thrust24THRUST_300001_SM_1000_NS12placeholders2_6E,@object
	.size		_ZN30_INTERNAL_fb3cd358_4_k_cu_main6thrust24THRUST_300001_SM_1000_NS12placeholders2_6E,(_ZN30_INTERNAL_fb3cd358_4_k_cu_main4cuda3std3__45__cpo7crbeginE - _ZN30_INTERNAL_fb3cd358_4_k_cu_main6thrust24THRUST_300001_SM_1000_NS12placeholders2_6E)
_ZN30_INTERNAL_fb3cd358_4_k_cu_main6thrust24THRUST_300001_SM_1000_NS12placeholders2_6E:
	.zero		1
	.type		_ZN30_INTERNAL_fb3cd358_4_k_cu_main4cuda3std3__45__cpo7crbeginE,@object
	.size		_ZN30_INTERNAL_fb3cd358_4_k_cu_main4cuda3std3__45__cpo7crbeginE,(_ZN30_INTERNAL_fb3cd358_4_k_cu_main4cuda3std6ranges3__45__cpo4nextE - _ZN30_INTERNAL_fb3cd358_4_k_cu_main4cuda3std3__45__cpo7crbeginE)
_ZN30_INTERNAL_fb3cd358_4_k_cu_main4cuda3std3__45__cpo7crbeginE:
	.zero		1
	.type		_ZN30_INTERNAL_fb3cd358_4_k_cu_main4cuda3std6ranges3__45__cpo4nextE,@object
	.size		_ZN30_INTERNAL_fb3cd358_4_k_cu_main4cuda3std6ranges3__45__cpo4nextE,(_ZN30_INTERNAL_fb3cd358_4_k_cu_main4cuda3std6ranges3__45__cpo4swapE - _ZN30_INTERNAL_fb3cd358_4_k_cu_main4cuda3std6ranges3__45__cpo4nextE)
_ZN30_INTERNAL_fb3cd358_4_k_cu_main4cuda3std6ranges3__45__cpo4nextE:
	.zero		1
	.type		_ZN30_INTERNAL_fb3cd358_4_k_cu_main4cuda3std6ranges3__45__cpo4swapE,@object
	.size		_ZN30_INTERNAL_fb3cd358_4_k_cu_main4cuda3std6ranges3__45__cpo4swapE,(_ZN30_INTERNAL_fb3cd358_4_k_cu_main6thrust24THRUST_300001_SM_1000_NS8cuda_cub10par_nosyncE - _ZN30_INTERNAL_fb3cd358_4_k_cu_main4cuda3std6ranges3__45__cpo4swapE)
_ZN30_INTERNAL_fb3cd358_4_k_cu_main4cuda3std6ranges3__45__cpo4swapE:
	.zero		1
	.type		_ZN30_INTERNAL_fb3cd358_4_k_cu_main6thrust24THRUST_300001_SM_1000_NS8cuda_cub10par_nosyncE,@object
	.size		_ZN30_INTERNAL_fb3cd358_4_k_cu_main6thrust24THRUST_300001_SM_1000_NS8cuda_cub10par_nosyncE,(_ZN30_INTERNAL_fb3cd358_4_k_cu_main6thrust24THRUST_300001_SM_1000_NS3seqE - _ZN30_INTERNAL_fb3cd358_4_k_cu_main6thrust24THRUST_300001_SM_1000_NS8cuda_cub10par_nosyncE)
_ZN30_INTERNAL_fb3cd358_4_k_cu_main6thrust24THRUST_300001_SM_1000_NS8cuda_cub10par_nosyncE:
	.zero		1
	.type		_ZN30_INTERNAL_fb3cd358_4_k_cu_main6thrust24THRUST_300001_SM_1000_NS3seqE,@object
	.size		_ZN30_INTERNAL_fb3cd358_4_k_cu_main6thrust24THRUST_300001_SM_1000_NS3seqE,(_ZN30_INTERNAL_fb3cd358_4_k_cu_main4cuda3std3__420unreachable_sentinelE - _ZN30_INTERNAL_fb3cd358_4_k_cu_main6thrust24THRUST_300001_SM_1000_NS3seqE)
_ZN30_INTERNAL_fb3cd358_4_k_cu_main6thrust24THRUST_300001_SM_1000_NS3seqE:
	.zero		1
	.type		_ZN30_INTERNAL_fb3cd358_4_k_cu_main4cuda3std3__420unreachable_sentinelE,@object
	.size		_ZN30_INTERNAL_fb3cd358_4_k_cu_main4cuda3std3__420unreachable_sentinelE,(_ZN30_INTERNAL_fb3cd358_4_k_cu_main4cuda3std6ranges3__45__cpo5ssizeE - _ZN30_INTERNAL_fb3cd358_4_k_cu_main4cuda3std3__420unreachable_sentinelE)
_ZN30_INTERNAL_fb3cd358_4_k_cu_main4cuda3std3__420unreachable_sentinelE:
	.zero		1
	.type		_ZN30_INTERNAL_fb3cd358_4_k_cu_main4cuda3std6ranges3__45__cpo5ssizeE,@object
	.size		_ZN30_INTERNAL_fb3cd358_4_k_cu_main4cuda3std6ranges3__45__cpo5ssizeE,(_ZN30_INTERNAL_fb3cd358_4_k_cu_main6thrust24THRUST_300001_SM_1000_NS12placeholders2_3E - _ZN30_INTERNAL_fb3cd358_4_k_cu_main4cuda3std6ranges3__45__cpo5ssizeE)
_ZN30_INTERNAL_fb3cd358_4_k_cu_main4cuda3std6ranges3__45__cpo5ssizeE:
	.zero		1
	.type		_ZN30_INTERNAL_fb3cd358_4_k_cu_main6thrust24THRUST_300001_SM_1000_NS12placeholders2_3E,@object
	.size		_ZN30_INTERNAL_fb3cd358_4_k_cu_main6thrust24THRUST_300001_SM_1000_NS12placeholders2_3E,(_ZN30_INTERNAL_fb3cd358_4_k_cu_main4cuda3std3__45__cpo4cendE - _ZN30_INTERNAL_fb3cd358_4_k_cu_main6thrust24THRUST_300001_SM_1000_NS12placeholders2_3E)
_ZN30_INTERNAL_fb3cd358_4_k_cu_main6thrust24THRUST_300001_SM_1000_NS12placeholders2_3E:
	.zero		1
	.type		_ZN30_INTERNAL_fb3cd358_4_k_cu_main4cuda3std3__45__cpo4cendE,@object
	.size		_ZN30_INTERNAL_fb3cd358_4_k_cu_main4cuda3std3__45__cpo4cendE,(_ZN30_INTERNAL_fb3cd358_4_k_cu_main4cuda3std6ranges3__45__cpo4cendE - _ZN30_INTERNAL_fb3cd358_4_k_cu_main4cuda3std3__45__cpo4cendE)
_ZN30_INTERNAL_fb3cd358_4_k_cu_main4cuda3std3__45__cpo4cendE:
	.zero		1
	.type		_ZN30_INTERNAL_fb3cd358_4_k_cu_main4cuda3std6ranges3__45__cpo4cendE,@object
	.size		_ZN30_INTERNAL_fb3cd358_4_k_cu_main4cuda3std6ranges3__45__cpo4cendE,(_ZN30_INTERNAL_fb3cd358_4_k_cu_main6thrust24THRUST_300001_SM_1000_NS12placeholders2_7E - _ZN30_INTERNAL_fb3cd358_4_k_cu_main4cuda3std6ranges3__45__cpo4cendE)
_ZN30_INTERNAL_fb3cd358_4_k_cu_main4cuda3std6ranges3__45__cpo4cendE:
	.zero		1
	.type		_ZN30_INTERNAL_fb3cd358_4_k_cu_main6thrust24THRUST_300001_SM_1000_NS12placeholders2_7E,@object
	.size		_ZN30_INTERNAL_fb3cd358_4_k_cu_main6thrust24THRUST_300001_SM_1000_NS12placeholders2_7E,(_ZN30_INTERNAL_fb3cd358_4_k_cu_main4cuda3std3__45__cpo5crendE - _ZN30_INTERNAL_fb3cd358_4_k_cu_main6thrust24THRUST_300001_SM_1000_NS12placeholders2_7E)
_ZN30_INTERNAL_fb3cd358_4_k_cu_main6thrust24THRUST_300001_SM_1000_NS12placeholders2_7E:
	.zero		1
	.type		_ZN30_INTERNAL_fb3cd358_4_k_cu_main4cuda3std3__45__cpo5crendE,@object
	.size		_ZN30_INTERNAL_fb3cd358_4_k_cu_main4cuda3std3__45__cpo5crendE,(_ZN30_INTERNAL_fb3cd358_4_k_cu_main4cuda3std6ranges3__45__cpo4prevE - _ZN30_INTERNAL_fb3cd358_4_k_cu_main4cuda3std3__45__cpo5crendE)
_ZN30_INTERNAL_fb3cd358_4_k_cu_main4cuda3std3__45__cpo5crendE:
	.zero		1
	.type		_ZN30_INTERNAL_fb3cd358_4_k_cu_main4cuda3std6ranges3__45__cpo4prevE,@object
	.size		_ZN30_INTERNAL_fb3cd358_4_k_cu_main4cuda3std6ranges3__45__cpo4prevE,(_ZN30_INTERNAL_fb3cd358_4_k_cu_main4cuda3std6ranges3__45__cpo9iter_moveE - _ZN30_INTERNAL_fb3cd358_4_k_cu_main4cuda3std6ranges3__45__cpo4prevE)
_ZN30_INTERNAL_fb3cd358_4_k_cu_main4cuda3std6ranges3__45__cpo4prevE:
	.zero		1
	.type		_ZN30_INTERNAL_fb3cd358_4_k_cu_main4cuda3std6ranges3__45__cpo9iter_moveE,@object
	.size		_ZN30_INTERNAL_fb3cd358_4_k_cu_main4cuda3std6ranges3__45__cpo9iter_moveE,(_ZN30_INTERNAL_fb3cd358_4_k_cu_main6thrust24THRUST_300001_SM_1000_NS6system6detail10sequential3seqE - _ZN30_INTERNAL_fb3cd358_4_k_cu_main4cuda3std6ranges3__45__cpo9iter_moveE)
_ZN30_INTERNAL_fb3cd358_4_k_cu_main4cuda3std6ranges3__45__cpo9iter_moveE:
	.zero		1
	.type		_ZN30_INTERNAL_fb3cd358_4_k_cu_main6thrust24THRUST_300001_SM_1000_NS6system6detail10sequential3seqE,@object
	.size		_ZN30_INTERNAL_fb3cd358_4_k_cu_main6thrust24THRUST_300001_SM_1000_NS6system6detail10sequential3seqE,(_ZN30_INTERNAL_fb3cd358_4_k_cu_main6thrust24THRUST_300001_SM_1000_NS12placeholders2_9E - _ZN30_INTERNAL_fb3cd358_4_k_cu_main6thrust24THRUST_300001_SM_1000_NS6system6detail10sequential3seqE)
_ZN30_INTERNAL_fb3cd358_4_k_cu_main6thrust24THRUST_300001_SM_1000_NS6system6detail10sequential3seqE:
	.zero		1
	.type		_ZN30_INTERNAL_fb3cd358_4_k_cu_main6thrust24THRUST_300001_SM_1000_NS12placeholders2_9E,@object
	.size		_ZN30_INTERNAL_fb3cd358_4_k_cu_main6thrust24THRUST_300001_SM_1000_NS12placeholders2_9E,(_ZN30_INTERNAL_fb3cd358_4_k_cu_main4cuda3std3__419piecewise_constructE - _ZN30_INTERNAL_fb3cd358_4_k_cu_main6thrust24THRUST_300001_SM_1000_NS12placeholders2_9E)
_ZN30_INTERNAL_fb3cd358_4_k_cu_main6thrust24THRUST_300001_SM_1000_NS12placeholders2_9E:
	.zero		1
	.type		_ZN30_INTERNAL_fb3cd358_4_k_cu_main4cuda3std3__419piecewise_constructE,@object
	.size		_ZN30_INTERNAL_fb3cd358_4_k_cu_main4cuda3std3__419piecewise_constructE,(_ZN30_INTERNAL_fb3cd358_4_k_cu_main4cuda3std6ranges3__45__cpo5cdataE - _ZN30_INTERNAL_fb3cd358_4_k_cu_main4cuda3std3__419piecewise_constructE)
_ZN30_INTERNAL_fb3cd358_4_k_cu_main4cuda3std3__419piecewise_constructE:
	.zero		1
	.type		_ZN30_INTERNAL_fb3cd358_4_k_cu_main4cuda3std6ranges3__45__cpo5cdataE,@object
	.size		_ZN30_INTERNAL_fb3cd358_4_k_cu_main4cuda3std6ranges3__45__cpo5cdataE,(_ZN30_INTERNAL_fb3cd358_4_k_cu_main6thrust24THRUST_300001_SM_1000_NS12placeholders2_1E - _ZN30_INTERNAL_fb3cd358_4_k_cu_main4cuda3std6ranges3__45__cpo5cdataE)
_ZN30_INTERNAL_fb3cd358_4_k_cu_main4cuda3std6ranges3__45__cpo5cdataE:
	.zero		1
	.type		_ZN30_INTERNAL_fb3cd358_4_k_cu_main6thrust24THRUST_300001_SM_1000_NS12placeholders2_1E,@object
	.size		_ZN30_INTERNAL_fb3cd358_4_k_cu_main6thrust24THRUST_300001_SM_1000_NS12placeholders2_1E,(_ZN30_INTERNAL_fb3cd358_4_k_cu_main4cuda3std3__45__cpo3endE - _ZN30_INTERNAL_fb3cd358_4_k_cu_main6thrust24THRUST_300001_SM_1000_NS12placeholders2_1E)
_ZN30_INTERNAL_fb3cd358_4_k_cu_main6thrust24THRUST_300001_SM_1000_NS12placeholders2_1E:
	.zero		1
	.type		_ZN30_INTERNAL_fb3cd358_4_k_cu_main4cuda3std3__45__cpo3endE,@object
	.size		_ZN30_INTERNAL_fb3cd358_4_k_cu_main4cuda3std3__45__cpo3endE,(_ZN30_INTERNAL_fb3cd358_4_k_cu_main4cuda3std6ranges3__45__cpo3endE - _ZN30_INTERNAL_fb3cd358_4_k_cu_main4cuda3std3__45__cpo3endE)
_ZN30_INTERNAL_fb3cd358_4_k_cu_main4cuda3std3__45__cpo3endE:
	.zero		1
	.type		_ZN30_INTERNAL_fb3cd358_4_k_cu_main4cuda3std6ranges3__45__cpo3endE,@object
	.size		_ZN30_INTERNAL_fb3cd358_4_k_cu_main4cuda3std6ranges3__45__cpo3endE,(_ZN30_INTERNAL_fb3cd358_4_k_cu_main6thrust24THRUST_300001_SM_1000_NS12placeholders2_5E - _ZN30_INTERNAL_fb3cd358_4_k_cu_main4cuda3std6ranges3__45__cpo3endE)
_ZN30_INTERNAL_fb3cd358_4_k_cu_main4cuda3std6ranges3__45__cpo3endE:
	.zero		1
	.type		_ZN30_INTERNAL_fb3cd358_4_k_cu_main6thrust24THRUST_300001_SM_1000_NS12placeholders2_5E,@object
	.size		_ZN30_INTERNAL_fb3cd358_4_k_cu_main6thrust24THRUST_300001_SM_1000_NS12placeholders2_5E,(_ZN30_INTERNAL_fb3cd358_4_k_cu_main4cuda3std3__45__cpo4rendE - _ZN30_INTERNAL_fb3cd358_4_k_cu_main6thrust24THRUST_300001_SM_1000_NS12placeholders2_5E)
_ZN30_INTERNAL_fb3cd358_4_k_cu_main6thrust24THRUST_300001_SM_1000_NS12placeholders2_5E:
	.zero		1
	.type		_ZN30_INTERNAL_fb3cd358_4_k_cu_main4cuda3std3__45__cpo4rendE,@object
	.size		_ZN30_INTERNAL_fb3cd358_4_k_cu_main4cuda3std3__45__cpo4rendE,(_ZN30_INTERNAL_fb3cd358_4_k_cu_main4cuda3std6ranges3__45__cpo9iter_swapE - _ZN30_INTERNAL_fb3cd358_4_k_cu_main4cuda3std3__45__cpo4rendE)
_ZN30_INTERNAL_fb3cd358_4_k_cu_main4cuda3std3__45__cpo4rendE:
	.zero		1
	.type		_ZN30_INTERNAL_fb3cd358_4_k_cu_main4cuda3std6ranges3__45__cpo9iter_swapE,@object
	.size		_ZN30_INTERNAL_fb3cd358_4_k_cu_main4cuda3std6ranges3__45__cpo9iter_swapE,(_ZN30_INTERNAL_fb3cd358_4_k_cu_main4cuda3std3__48unexpectE - _ZN30_INTERNAL_fb3cd358_4_k_cu_main4cuda3std6ranges3__45__cpo9iter_swapE)
_ZN30_INTERNAL_fb3cd358_4_k_cu_main4cuda3std6ranges3__45__cpo9iter_swapE:
	.zero		1
	.type		_ZN30_INTERNAL_fb3cd358_4_k_cu_main4cuda3std3__48unexpectE,@object
	.size		_ZN30_INTERNAL_fb3cd358_4_k_cu_main4cuda3std3__48unexpectE,(_ZN30_INTERNAL_fb3cd358_4_k_cu_main6thrust24THRUST_300001_SM_1000_NS8cuda_cub3parE - _ZN30_INTERNAL_fb3cd358_4_k_cu_main4cuda3std3__48unexpectE)
_ZN30_INTERNAL_fb3cd358_4_k_cu_main4cuda3std3__48unexpectE:
	.zero		1
	.type		_ZN30_INTERNAL_fb3cd358_4_k_cu_main6thrust24THRUST_300001_SM_1000_NS8cuda_cub3parE,@object
	.size		_ZN30_INTERNAL_fb3cd358_4_k_cu_main6thrust24THRUST_300001_SM_1000_NS8cuda_cub3parE,(.L_29 - _ZN30_INTERNAL_fb3cd358_4_k_cu_main6thrust24THRUST_300001_SM_1000_NS8cuda_cub3parE)
_ZN30_INTERNAL_fb3cd358_4_k_cu_main6thrust24THRUST_300001_SM_1000_NS8cuda_cub3parE:
	.zero		1
.L_29:


//--------------------- .nv.shared._Z6DBSCANPdPiS0_S0_S0_S0_S0_S0_ --------------------------
	.section	.nv.shared._Z6DBSCANPdPiS0_S0_S0_S0_S0_S0_,"aw",@nobits
	.sectionflags	@""
	.align	8
.nv.shared._Z6DBSCANPdPiS0_S0_S0_S0_S0_S0_:
	.zero		1076


//--------------------- .nv.constant0._ZN3cub18CUB_300001_SM_10006detail11EmptyKernelIvEEvv --------------------------
	.section	.nv.constant0._ZN3cub18CUB_300001_SM_10006detail11EmptyKernelIvEEvv,"a",@progbits
	.sectionflags	@""
	.align	4
.nv.constant0._ZN3cub18CUB_300001_SM_10006detail11EmptyKernelIvEEvv:
	.zero		896


//--------------------- .nv.constant0._Z6DBSCANPdPiS0_S0_S0_S0_S0_S0_ --------------------------
	.section	.nv.constant0._Z6DBSCANPdPiS0_S0_S0_S0_S0_S0_,"a",@progbits
	.sectionflags	@""
	.align	4
.nv.constant0._Z6DBSCANPdPiS0_S0_S0_S0_S0_S0_:
	.zero		960


//--------------------- SYMBOLS --------------------------

	.type		.nv.reservedSmem.offset0,@object
	.size		.nv.reservedSmem.offset0,0x4
	.type		.nv.reservedSmem.cap,@object
	.size		.nv.reservedSmem.cap,0x4
